def attn_fwd(
    Q,
    K,
    V,
    Out,
    Lse,
    sm_scale,
    stride_qz,
    stride_qh,
    stride_qm,
    stride_qk,
    stride_kz,
    stride_kh,
    stride_kn,
    stride_kk,
    stride_vz,
    stride_vh,
    stride_vn,
    stride_vk,
    stride_oz,
    stride_oh,
    stride_om,
    stride_ok,
    seqlen_q,
    seqlen_k,
    BLOCK_M: tl.constexpr,
    BLOCK_N: tl.constexpr,
    HEAD_DIM: tl.constexpr,
    CAUSAL: tl.constexpr,
):
    start_m = tl.program_id(0)
    off_hz = tl.program_id(1)
    q_off = off_hz * stride_qh
    k_off = off_hz * stride_kh
    v_off = off_hz * stride_vh
    offs_m = start_m * BLOCK_M + tl.arange(0, BLOCK_M)
    offs_d = tl.arange(0, HEAD_DIM)
    offs_n = tl.arange(0, BLOCK_N)
    q_ptrs = Q + q_off + offs_m[:, None] * stride_qm + offs_d[None, :] * stride_qk
    k_ptrs = K + k_off + offs_d[:, None] * stride_kk + offs_n[None, :] * stride_kn
    v_ptrs = V + v_off + offs_n[:, None] * stride_vn + offs_d[None, :] * stride_vk
    m_i = tl.full([BLOCK_M], float("-inf"), dtype=tl.float32)
    l_i = tl.zeros([BLOCK_M], dtype=tl.float32) + 1.0
    acc = tl.zeros([BLOCK_M, HEAD_DIM], dtype=tl.float32)
    q = tl.load(q_ptrs)
    acc, l_i, m_i = _attn_fwd_inner(
        acc,
        l_i,
        m_i,
        q,
        k_ptrs,
        v_ptrs,
        sm_scale,
        stride_kn,
        stride_vn,
        start_m,
        seqlen_k,
        BLOCK_M,
        BLOCK_N,
        HEAD_DIM,
        CAUSAL,
    )
    acc = acc / l_i[:, None]
    lse = m_i + tl.math.log2(l_i) / 1.4426950408889634
    o_ptrs = (
        Out
        + off_hz * stride_oh
        + offs_m[:, None] * stride_om
        + offs_d[None, :] * stride_ok
    )
    tl.store(o_ptrs, acc.to(Out.dtype.element_ty))
    tl.store(Lse + off_hz * seqlen_q + offs_m, lse)

# config = {"BLOCK_M": 32, "BLOCK_N": 128, "HEAD_DIM": 32, "arch": "sm_100", "causal": false, "dtype": "bf16", "num_stages": 3, "num_warps": 8}
# arch = sm_100


// ===== COMPILED SASS (sm_100a) =====

	.target	sm_100a

	.elftype	@"ET_EXEC"


//--------------------- .note.nv.tkinfo           --------------------------
	.section	.note.nv.tkinfo,"",@"SHT_NOTE"
	.sectionflags	@"SHF_NOTE_NV_TKINFO"
	.tkinfo
        /*0018*/ 	.word	0x00000081
        /*0030*/ 	.string	""
        /*0030*/ 	.string	"ptxas-blackwell"
        /*0030*/ 	.string	"Cuda compilation tools, release 12.9, V12.9.86"
        /*0030*/ 	.string	"Build cuda_12.9.r12.9/compiler.36037853_0"
        /*0030*/ 	.string	"-v  -suppress-debug-info  -lineinfo  -arch sm_100a "



//--------------------- .note.nv.cuver            --------------------------
	.section	.note.nv.cuver,"",@"SHT_NOTE"
	.sectionflags	@"SHF_NOTE_NV_CUVER"
        /*0018*/ 	.short	0x0001
        /*001a*/ 	.short	0x0064
        /*001c*/ 	.short	0x0001
        /*001e*/ 	.short	0x0000
        /*0020*/ 	.short	0x0001
        /*0022*/ 	.short	0x0000


//--------------------- .nv.info                  --------------------------
	.section	.nv.info,"",@"SHT_CUDA_INFO"
	.align	4


	//----- nvinfo : EIATTR_REGCOUNT
	.align		4
        /*0000*/ 	.byte	0x04, 0x2f
        /*0002*/ 	.short	(.L_2 - .L_1)
	.align		4
.L_1:
        /*0004*/ 	.word	index@(attn_fwd)
        /*0008*/ 	.word	0x000000f0


	//----- nvinfo : EIATTR_FRAME_SIZE
	.align		4
.L_2:
        /*000c*/ 	.byte	0x04, 0x11
        /*000e*/ 	.short	(.L_4 - .L_3)
	.align		4
.L_3:
        /*0010*/ 	.word	index@(attn_fwd)
        /*0014*/ 	.word	0x00000000


	//----- nvinfo : EIATTR_MIN_STACK_SIZE
	.align		4
.L_4:
        /*0018*/ 	.byte	0x04, 0x12
        /*001a*/ 	.short	(.L_6 - .L_5)
	.align		4
.L_5:
        /*001c*/ 	.word	index@(attn_fwd)
        /*0020*/ 	.word	0x00000000
.L_6:


//--------------------- .nv.info.attn_fwd         --------------------------
	.section	.nv.info.attn_fwd,"",@"SHT_CUDA_INFO"
	.sectionflags	@""
	.align	4


	//----- nvinfo : EIATTR_CUDA_API_VERSION
	.align		4
        /*0000*/ 	.byte	0x04, 0x37
        /*0002*/ 	.short	(.L_8 - .L_7)
.L_7:
        /*0004*/ 	.word	0x00000081


	//----- nvinfo : EIATTR_KPARAM_INFO
	.align		4
.L_8:
        /*0008*/ 	.byte	0x04, 0x17
        /*000a*/ 	.short	(.L_10 - .L_9)
.L_9:
        /*000c*/ 	.word	0x00000000
        /*0010*/ 	.short	0x0019
        /*0012*/ 	.short	0x0080
        /*0014*/ 	.byte	0x00, 0xf4, 0x21, 0x00


	//----- nvinfo : EIATTR_KPARAM_INFO
	.align		4
.L_10:
        /*0018*/ 	.byte	0x04, 0x17
        /*001a*/ 	.short	(.L_12 - .L_11)
.L_11:
        /*001c*/ 	.word	0x00000000
        /*0020*/ 	.short	0x0018
        /*0022*/ 	.short	0x0078
        /*0024*/ 	.byte	0x00, 0xf4, 0x21, 0x00


	//----- nvinfo : EIATTR_KPARAM_INFO
	.align		4
.L_12:
        /*0028*/ 	.byte	0x04, 0x17
        /*002a*/ 	.short	(.L_14 - .L_13)
.L_13:
        /*002c*/ 	.word	0x00000000
        /*0030*/ 	.short	0x0017
        /*0032*/ 	.short	0x0070
        /*0034*/ 	.byte	0x00, 0xf0, 0x11, 0x00


	//----- nvinfo : EIATTR_KPARAM_INFO
	.align		4
.L_14:
        /*0038*/ 	.byte	0x04, 0x17
        /*003a*/ 	.short	(.L_16 - .L_15)
.L_15:
        /*003c*/ 	.word	0x00000000
        /*0040*/ 	.short	0x0016
        /*0042*/ 	.short	0x006c
        /*0044*/ 	.byte	0x00, 0xf0, 0x11, 0x00


	//----- nvinfo : EIATTR_KPARAM_INFO
	.align		4
.L_16:
        /*0048*/ 	.byte	0x04, 0x17
        /*004a*/ 	.short	(.L_18 - .L_17)
.L_17:
        /*004c*/ 	.word	0x00000000
        /*0050*/ 	.short	0x0015
        /*0052*/ 	.short	0x0068
        /*0054*/ 	.byte	0x00, 0xf0, 0x11, 0x00


	//----- nvinfo : EIATTR_KPARAM_INFO
	.align		4
.L_18:
        /*0058*/ 	.byte	0x04, 0x17
        /*005a*/ 	.short	(.L_20 - .L_19)
.L_19:
        /*005c*/ 	.word	0x00000000
        /*0060*/ 	.short	0x0014
        /*0062*/ 	.short	0x0064
        /*0064*/ 	.byte	0x00, 0xf0, 0x11, 0x00


	//----- nvinfo : EIATTR_KPARAM_INFO
	.align		4
.L_20:
        /*0068*/ 	.byte	0x04, 0x17
        /*006a*/ 	.short	(.L_22 - .L_21)
.L_21:
        /*006c*/ 	.word	0x00000000
        /*0070*/ 	.short	0x0013
        /*0072*/ 	.short	0x0060
        /*0074*/ 	.byte	0x00, 0xf0, 0x11, 0x00


	//----- nvinfo : EIATTR_KPARAM_INFO
	.align		4
.L_22:
        /*0078*/ 	.byte	0x04, 0x17
        /*007a*/ 	.short	(.L_24 - .L_23)
.L_23:
        /*007c*/ 	.word	0x00000000
        /*0080*/ 	.short	0x0012
        /*0082*/ 	.short	0x005c
        /*0084*/ 	.byte	0x00, 0xf0, 0x11, 0x00


	//----- nvinfo : EIATTR_KPARAM_INFO
	.align		4
.L_24:
        /*0088*/ 	.byte	0x04, 0x17
        /*008a*/ 	.short	(.L_26 - .L_25)
.L_25:
        /*008c*/ 	.word	0x00000000
        /*0090*/ 	.short	0x0011
        /*0092*/ 	.short	0x0058
        /*0094*/ 	.byte	0x00, 0xf0, 0x11, 0x00


	//----- nvinfo : EIATTR_KPARAM_INFO
	.align		4
.L_26:
        /*0098*/ 	.byte	0x04, 0x17
        /*009a*/ 	.short	(.L_28 - .L_27)
.L_27:
        /*009c*/ 	.word	0x00000000
        /*00a0*/ 	.short	0x0010
        /*00a2*/ 	.short	0x0054
        /*00a4*/ 	.byte	0x00, 0xf0, 0x11, 0x00


	//----- nvinfo : EIATTR_KPARAM_INFO
	.align		4
.L_28:
        /*00a8*/ 	.byte	0x04, 0x17
        /*00aa*/ 	.short	(.L_30 - .L_29)
.L_29:
        /*00ac*/ 	.word	0x00000000
        /*00b0*/ 	.short	0x000f
        /*00b2*/ 	.short	0x0050
        /*00b4*/ 	.byte	0x00, 0xf0, 0x11, 0x00


	//----- nvinfo : EIATTR_KPARAM_INFO
	.align		4
.L_30:
        /*00b8*/ 	.byte	0x04, 0x17
        /*00ba*/ 	.short	(.L_32 - .L_31)
.L_31:
        /*00bc*/ 	.word	0x00000000
        /*00c0*/ 	.short	0x000e
        /*00c2*/ 	.short	0x004c
        /*00c4*/ 	.byte	0x00, 0xf0, 0x11, 0x00


	//----- nvinfo : EIATTR_KPARAM_INFO
	.align		4
.L_32:
        /*00c8*/ 	.byte	0x04, 0x17
        /*00ca*/ 	.short	(.L_34 - .L_33)
.L_33:
        /*00cc*/ 	.word	0x00000000
        /*00d0*/ 	.short	0x000d
        /*00d2*/ 	.short	0x0048
        /*00d4*/ 	.byte	0x00, 0xf0, 0x11, 0x00


	//----- nvinfo : EIATTR_KPARAM_INFO
	.align		4
.L_34:
        /*00d8*/ 	.byte	0x04, 0x17
        /*00da*/ 	.short	(.L_36 - .L_35)
.L_35:
        /*00dc*/ 	.word	0x00000000
        /*00e0*/ 	.short	0x000c
        /*00e2*/ 	.short	0x0044
        /*00e4*/ 	.byte	0x00, 0xf0, 0x11, 0x00


	//----- nvinfo : EIATTR_KPARAM_INFO
	.align		4
.L_36:
        /*00e8*/ 	.byte	0x04, 0x17
        /*00ea*/ 	.short	(.L_38 - .L_37)
.L_37:
        /*00ec*/ 	.word	0x00000000
        /*00f0*/ 	.short	0x000b
        /*00f2*/ 	.short	0x0040
        /*00f4*/ 	.byte	0x00, 0xf0, 0x11, 0x00


	//----- nvinfo : EIATTR_KPARAM_INFO
	.align		4
.L_38:
        /*00f8*/ 	.byte	0x04, 0x17
        /*00fa*/ 	.short	(.L_40 - .L_39)
.L_39:
        /*00fc*/ 	.word	0x00000000
        /*0100*/ 	.short	0x000a
        /*0102*/ 	.short	0x003c
        /*0104*/ 	.byte	0x00, 0xf0, 0x11, 0x00


	//----- nvinfo : EIATTR_KPARAM_INFO
	.align		4
.L_40:
        /*0108*/ 	.byte	0x04, 0x17
        /*010a*/ 	.short	(.L_42 - .L_41)
.L_41:
        /*010c*/ 	.word	0x00000000
        /*0110*/ 	.short	0x0009
        /*0112*/ 	.short	0x0038
        /*0114*/ 	.byte	0x00, 0xf0, 0x11, 0x00


	//----- nvinfo : EIATTR_KPARAM_INFO
	.align		4
.L_42:
        /*0118*/ 	.byte	0x04, 0x17
        /*011a*/ 	.short	(.L_44 - .L_43)
.L_43:
        /*011c*/ 	.word	0x00000000
        /*0120*/ 	.short	0x0008
        /*0122*/ 	.short	0x0034
        /*0124*/ 	.byte	0x00, 0xf0, 0x11, 0x00


	//----- nvinfo : EIATTR_KPARAM_INFO
	.align		4
.L_44:
        /*0128*/ 	.byte	0x04, 0x17
        /*012a*/ 	.short	(.L_46 - .L_45)
.L_45:
        /*012c*/ 	.word	0x00000000
        /*0130*/ 	.short	0x0007
        /*0132*/ 	.short	0x0030
        /*0134*/ 	.byte	0x00, 0xf0, 0x11, 0x00


	//----- nvinfo : EIATTR_KPARAM_INFO
	.align		4
.L_46:
        /*0138*/ 	.byte	0x04, 0x17
        /*013a*/ 	.short	(.L_48 - .L_47)
.L_47:
        /*013c*/ 	.word	0x00000000
        /*0140*/ 	.short	0x0006
        /*0142*/ 	.short	0x002c
        /*0144*/ 	.byte	0x00, 0xf0, 0x11, 0x00


	//----- nvinfo : EIATTR_KPARAM_INFO
	.align		4
.L_48:
        /*0148*/ 	.byte	0x04, 0x17
        /*014a*/ 	.short	(.L_50 - .L_49)
.L_49:
        /*014c*/ 	.word	0x00000000
        /*0150*/ 	.short	0x0005
        /*0152*/ 	.short	0x0028
        /*0154*/ 	.byte	0x00, 0xf0, 0x11, 0x00


	//----- nvinfo : EIATTR_KPARAM_INFO
	.align		4
.L_50:
        /*0158*/ 	.byte	0x04, 0x17
        /*015a*/ 	.short	(.L_52 - .L_51)
.L_51:
        /*015c*/ 	.word	0x00000000
        /*0160*/ 	.short	0x0004
        /*0162*/ 	.short	0x0020
        /*0164*/ 	.byte	0x00, 0xf4, 0x21, 0x00


	//----- nvinfo : EIATTR_KPARAM_INFO
	.align		4
.L_52:
        /*0168*/ 	.byte	0x04, 0x17
        /*016a*/ 	.short	(.L_54 - .L_53)
.L_53:
        /*016c*/ 	.word	0x00000000
        /*0170*/ 	.short	0x0003
        /*0172*/ 	.short	0x0018
        /*0174*/ 	.byte	0x00, 0xf4, 0x21, 0x00


	//----- nvinfo : EIATTR_KPARAM_INFO
	.align		4
.L_54:
        /*0178*/ 	.byte	0x04, 0x17
        /*017a*/ 	.short	(.L_56 - .L_55)
.L_55:
        /*017c*/ 	.word	0x00000000
        /*0180*/ 	.short	0x0002
        /*0182*/ 	.short	0x0010
        /*0184*/ 	.byte	0x00, 0xf4, 0x21, 0x00


	//----- nvinfo : EIATTR_KPARAM_INFO
	.align		4
.L_56:
        /*0188*/ 	.byte	0x04, 0x17
        /*018a*/ 	.short	(.L_58 - .L_57)
.L_57:
        /*018c*/ 	.word	0x00000000
        /*0190*/ 	.short	0x0001
        /*0192*/ 	.short	0x0008
        /*0194*/ 	.byte	0x00, 0xf4, 0x21, 0x00


	//----- nvinfo : EIATTR_KPARAM_INFO
	.align		4
.L_58:
        /*0198*/ 	.byte	0x04, 0x17
        /*019a*/ 	.short	(.L_60 - .L_59)
.L_59:
        /*019c*/ 	.word	0x00000000
        /*01a0*/ 	.short	0x0000
        /*01a2*/ 	.short	0x0000
        /*01a4*/ 	.byte	0x00, 0xf4, 0x21, 0x00


	//----- nvinfo : EIATTR_SPARSE_MMA_MASK
	.align		4
.L_60:
        /*01a8*/ 	.byte	0x03, 0x50
        /*01aa*/ 	.short	0x0000


	//----- nvinfo : EIATTR_MAXREG_COUNT
	.align		4
        /*01ac*/ 	.byte	0x03, 0x1b
        /*01ae*/ 	.short	0x00ff


	//----- nvinfo : EIATTR_NUM_BARRIERS
	.align		4
        /*01b0*/ 	.byte	0x02, 0x4c
        /*01b2*/ 	.byte	0x01
	.zero		1


	//----- nvinfo : EIATTR_COOP_GROUP_MASK_REGIDS
	.align		4
        /*01b4*/ 	.byte	0x04, 0x29
        /*01b6*/ 	.short	(.L_62 - .L_61)


	//   ....[0]....
.L_61:
        /*01b8*/ 	.word	0xffffffff


	//   ....[1]....
        /*01bc*/ 	.word	0xffffffff


	//   ....[2]....
        /*01c0*/ 	.word	0xffffffff


	//   ....[3]....
        /*01c4*/ 	.word	0xffffffff


	//   ....[4]....
        /*01c8*/ 	.word	0xffffffff


	//   ....[5]....
        /*01cc*/ 	.word	0xffffffff


	//   ....[6]....
        /*01d0*/ 	.word	0xffffffff


	//   ....[7]....
        /*01d4*/ 	.word	0xffffffff


	//----- nvinfo : EIATTR_COOP_GROUP_INSTR_OFFSETS
	.align		4
.L_62:
        /*01d8*/ 	.byte	0x04, 0x28
        /*01da*/ 	.short	(.L_64 - .L_63)


	//   ....[0]....
.L_63:
        /*01dc*/ 	.word	0x00001960


	//   ....[1]....
        /*01e0*/ 	.word	0x00001980


	//   ....[2]....
        /*01e4*/ 	.word	0x00001c90


	//   ....[3]....
        /*01e8*/ 	.word	0x00001cb0


	//   ....[4]....
        /*01ec*/ 	.word	0x00003310


	//   ....[5]....
        /*01f0*/ 	.word	0x00003320


	//   ....[6]....
        /*01f4*/ 	.word	0x000033e0


	//   ....[7]....
        /*01f8*/ 	.word	0x00003400


	//----- nvinfo : EIATTR_VRC_CTA_INIT_COUNT
	.align		4
.L_64:
        /*01fc*/ 	.byte	0x02, 0x4a
	.zero		1
	.zero		1


	//----- nvinfo : EIATTR_EXIT_INSTR_OFFSETS
	.align		4
        /*0200*/ 	.byte	0x04, 0x1c
        /*0202*/ 	.short	(.L_66 - .L_65)


	//   ....[0]....
.L_65:
        /*0204*/ 	.word	0x00004120


	//   ....[1]....
        /*0208*/ 	.word	0x00004150


	//----- nvinfo : EIATTR_REQNTID
	.align		4
.L_66:
        /*020c*/ 	.byte	0x04, 0x10
        /*020e*/ 	.short	(.L_68 - .L_67)
.L_67:
        /*0210*/ 	.word	0x00000100
        /*0214*/ 	.word	0x00000001
        /*0218*/ 	.word	0x00000001


	//----- nvinfo : EIATTR_CBANK_PARAM_SIZE
	.align		4
.L_68:
        /*021c*/ 	.byte	0x03, 0x19
        /*021e*/ 	.short	0x0088


	//----- nvinfo : EIATTR_PARAM_CBANK
	.align		4
        /*0220*/ 	.byte	0x04, 0x0a
        /*0222*/ 	.short	(.L_70 - .L_69)
	.align		4
.L_69:
        /*0224*/ 	.word	index@(.nv.constant0.attn_fwd)
        /*0228*/ 	.short	0x0380
        /*022a*/ 	.short	0x0088


	//----- nvinfo : EIATTR_SW_WAR
	.align		4
.L_70:
        /*022c*/ 	.byte	0x04, 0x36
        /*022e*/ 	.short	(.L_72 - .L_71)
.L_71:
        /*0230*/ 	.word	0x00000008
.L_72:


//--------------------- .nv.compat                --------------------------
	.section	.nv.compat,"",@"SHT_CUDA_COMPAT_INFO"
	.align	4
        /*0000*/ 	.byte	0x02, 0x02, 0x01, 0x00, 0x02, 0x05, 0x05, 0x00, 0x02, 0x03, 0x00, 0x00, 0x02, 0x06, 0x01, 0x00


//--------------------- .nv.callgraph             --------------------------
	.section	.nv.callgraph,"",@"SHT_CUDA_CALLGRAPH"
	.align	4
	.sectionentsize	8
	.align		4
        /*0000*/ 	.word	0x00000000
	.align		4
        /*0004*/ 	.word	0xffffffff
	.align		4
        /*0008*/ 	.word	0x00000000
	.align		4
        /*000c*/ 	.word	0xfffffffe
	.align		4
        /*0010*/ 	.word	0x00000000
	.align		4
        /*0014*/ 	.word	0xfffffffd
	.align		4
        /*0018*/ 	.word	0x00000000
	.align		4
        /*001c*/ 	.word	0xfffffffc


//--------------------- .nv.constant4             --------------------------
	.section	.nv.constant4,"a",@progbits
	.align	8
	.align		8
.nv.constant4:
        /*0000*/ 	.dword	_$_str


//--------------------- .text.attn_fwd            --------------------------
	.section	.text.attn_fwd,"ax",@progbits
	.align	128
        .global         attn_fwd
        .type           attn_fwd,@function
        .size           attn_fwd,(.L_x_3 - attn_fwd)
        .other          attn_fwd,@"STO_CUDA_ENTRY STV_DEFAULT"
attn_fwd:
.text.attn_fwd:
[----:B------:R-:W0:Y:S01]  /*0000*/  LDC R1, c[0x0][0x37c] ;  /* 0x0000df00ff017b82 */ /* 0x000e220000000800 */
[----:B------:R-:W1:Y:S07]  /*0010*/  S2R R0, SR_TID.X ;  /* 0x0000000000007919 */ /* 0x000e6e0000002100 */
[----:B------:R-:W2:Y:S01]  /*0020*/  S2UR UR7, SR_CTAID.Y ;  /* 0x00000000000779c3 */ /* 0x000ea20000002600 */
[----:B------:R-:W2:Y:S01]  /*0030*/  LDCU.64 UR4, c[0x0][0x3b0] ;  /* 0x00007600ff0477ac */ /* 0x000ea20008000a00 */
[----:B------:R-:W3:Y:S01]  /*0040*/  S2R R3, SR_CTAID.X ;  /* 0x0000000000037919 */ /* 0x000ee20000002500 */
[----:B------:R-:W4:Y:S05]  /*0050*/  LDCU.64 UR10, c[0x0][0x358] ;  /* 0x00006b00ff0a77ac */ /* 0x000f2a0008000a00 */
[----:B------:R-:W5:Y:S08]  /*0060*/  LDC R9, c[0x0][0x3b8] ;  /* 0x0000ee00ff097b82 */ /* 0x000f700000000800 */
[----:B------:R-:W0:Y:S01]  /*0070*/  LDC.64 R10, c[0x0][0x380] ;  /* 0x0000e000ff0a7b82 */ /* 0x000e220000000a00 */
[----:B--2---:R-:W-:-:S04]  /*0080*/  UIMAD UR4, UR7, UR4, URZ ;  /* 0x00000004070472a4 */ /* 0x004fc8000f8e02ff */
[----:B------:R-:W-:Y:S01]  /*0090*/  USHF.L.U32 UR6, UR4, 0x1, URZ ;  /* 0x0000000104067899 */ /* 0x000fe200080006ff */
[----:B-1----:R-:W-:Y:S02]  /*00a0*/  LOP3.LUT R16, R0, 0x1f, RZ, 0xc0, !PT ;  /* 0x0000001f00107812 */ /* 0x002fe400078ec0ff */
[----:B------:R-:W-:Y:S02]  /*00b0*/  SHF.R.U32.HI R4, RZ, 0x5, R0 ;  /* 0x00000005ff047819 */ /* 0x000fe40000011600 */
[----:B---3--:R-:W-:Y:S02]  /*00c0*/  LEA R2, R3, R16, 0x5 ;  /* 0x0000001003027211 */ /* 0x008fe400078e28ff */
[----:B------:R-:W-:Y:S02]  /*00d0*/  SGXT.U32 R4, R4, 0x3 ;  /* 0x000000030404781a */ /* 0x000fe40000000000 */
[----:B------:R-:W-:Y:S01]  /*00e0*/  LEA.HI R6, R0, 0x18, RZ, 0x1b ;  /* 0x0000001800067811 */ /* 0x000fe200078fd8ff */
[----:B------:R-:W-:Y:S01]  /*00f0*/  IMAD R3, R2, UR5, RZ ;  /* 0x0000000502037c24 */ /* 0x000fe2000f8e02ff */
[----:B------:R-:W-:Y:S01]  /*0100*/  UIMAD.WIDE UR4, UR4, 0x2, URZ ;  /* 0x00000002040478a5 */ /* 0x000fe2000f8e02ff */
[----:B-----5:R-:W-:-:S02]  /*0110*/  IMAD R7, R4, R9, RZ ;  /* 0x0000000904077224 */ /* 0x020fc400078e02ff */
[C---:B------:R-:W-:Y:S01]  /*0120*/  IMAD.HI R8, R3.reuse, 0x2, RZ ;  /* 0x0000000203087827 */ /* 0x040fe200078e02ff */
[----:B------:R-:W-:Y:S02]  /*0130*/  SHF.L.U32 R5, R3, 0x1, RZ ;  /* 0x0000000103057819 */ /* 0x000fe400000006ff */
[----:B------:R-:W-:Y:S01]  /*0140*/  LEA R3, R9, R7, 0x3 ;  /* 0x0000000709037211 */ /* 0x000fe200078e18ff */
[----:B------:R-:W-:Y:S01]  /*0150*/  IMAD R15, R6, R9, RZ ;  /* 0x00000009060f7224 */ /* 0x000fe200078e02ff */
[----:B0-----:R-:W-:Y:S02]  /*0160*/  IADD3 R14, P0, P1, R5, UR6, R10 ;  /* 0x00000006050e7c10 */ /* 0x001fe4000f91e00a */
[----:B------:R-:W-:Y:S02]  /*0170*/  LEA R5, R9, R3, 0x3 ;  /* 0x0000000309057211 */ /* 0x000fe400078e18ff */
[----:B------:R-:W-:Y:S01]  /*0180*/  IADD3.X R18, PT, PT, R8, UR5, R11, P0, P1 ;  /* 0x0000000508127c10 */ /* 0x000fe200087e240b */
[----:B------:R-:W0:Y:S01]  /*0190*/  S2UR UR6, SR_CgaCtaId ;  /* 0x00000000000679c3 */ /* 0x000e220000008800 */
[-C--:B------:R-:W-:Y:S01]  /*01a0*/  LEA R8, P0, R7, R14.reuse, 0x1 ;  /* 0x0000000e07087211 */ /* 0x080fe200078008ff */
[----:B------:R-:W-:Y:S01]  /*01b0*/  UMOV UR4, 0x400 ;  /* 0x0000040000047882 */ /* 0x000fe20000000000 */
[-C--:B------:R-:W-:Y:S01]  /*01c0*/  LEA R10, P1, R3, R14.reuse, 0x1 ;  /* 0x0000000e030a7211 */ /* 0x080fe200078208ff */
[----:B------:R-:W1:Y:S01]  /*01d0*/  LDCU UR5, c[0x0][0x3f0] ;  /* 0x00007e00ff0577ac */ /* 0x000e620008000800 */
[----:B------:R-:W-:-:S02]  /*01e0*/  LEA R12, P2, R5, R14, 0x1 ;  /* 0x0000000e050c7211 */ /* 0x000fc400078408ff */
[----:B------:R-:W-:Y:S02]  /*01f0*/  LEA R14, P3, R15, R14, 0x1 ;  /* 0x0000000e0f0e7211 */ /* 0x000fe400078608ff */
[-C--:B------:R-:W-:Y:S02]  /*0200*/  LEA.HI.X.SX32 R11, R3, R18.reuse, 0x1, P1 ;  /* 0x00000012030b7211 */ /* 0x080fe400008f0eff */
[-C--:B------:R-:W-:Y:S02]  /*0210*/  LEA.HI.X.SX32 R13, R5, R18.reuse, 0x1, P2 ;  /* 0x00000012050d7211 */ /* 0x080fe400010f0eff */
[-C--:B------:R-:W-:Y:S01]  /*0220*/  LEA.HI.X.SX32 R15, R15, R18.reuse, 0x1, P3 ;  /* 0x000000120f0f7211 */ /* 0x080fe200018f0eff */
[----:B----4-:R2:W3:Y:S01]  /*0230*/  LDG.E.U16 R10, desc[UR10][R10.64] ;  /* 0x0000000a0a0a7981 */ /* 0x0104e2000c1e1500 */
[----:B------:R-:W-:-:S03]  /*0240*/  LEA.HI.X.SX32 R9, R7, R18, 0x1, P0 ;  /* 0x0000001207097211 */ /* 0x000fc600000f0eff */
[----:B------:R-:W4:Y:S04]  /*0250*/  LDG.E.U16 R12, desc[UR10][R12.64] ;  /* 0x0000000a0c0c7981 */ /* 0x000f28000c1e1500 */
[----:B------:R-:W5:Y:S04]  /*0260*/  LDG.E.U16 R14, desc[UR10][R14.64] ;  /* 0x0000000a0e0e7981 */ /* 0x000f68000c1e1500 */
[----:B------:R1:W5:Y:S01]  /*0270*/  LDG.E.U16 R8, desc[UR10][R8.64] ;  /* 0x0000000a08087981 */ /* 0x000362000c1e1500 */
[C---:B------:R-:W-:Y:S01]  /*0280*/  LOP3.LUT R3, R0.reuse, 0xc0, RZ, 0xc0, !PT ;  /* 0x000000c000037812 */ /* 0x040fe200078ec0ff */
[----:B0-----:R-:W-:Y:S01]  /*0290*/  ULEA UR6, UR6, UR4, 0x18 ;  /* 0x0000000406067291 */ /* 0x001fe2000f8ec0ff */
[----:B------:R-:W-:-:S02]  /*02a0*/  SHF.L.U32 R5, R0, 0x1, RZ ;  /* 0x0000000100057819 */ /* 0x000fc400000006ff */
[----:B------:R-:W-:-:S04]  /*02b0*/  SHF.R.U32.HI R18, RZ, 0x2, R3 ;  /* 0x00000002ff127819 */ /* 0x000fc80000011603 */
[----:B------:R-:W-:Y:S01]  /*02c0*/  LOP3.LUT R7, R18, 0x1fe, R5, 0x78, !PT ;  /* 0x000001fe12077812 */ /* 0x000fe200078e7805 */
[----:B-1----:R-:W-:Y:S01]  /*02d0*/  UISETP.GE.AND UP0, UPT, UR5, 0x1, UPT ;  /* 0x000000010500788c */ /* 0x002fe2000bf06270 */
[----:B------:R-:W-:Y:S02]  /*02e0*/  MOV R33, 0xff800000 ;  /* 0xff80000000217802 */ /* 0x000fe40000000f00 */
[----:B------:R-:W-:Y:S02]  /*02f0*/  CS2R R160, SRZ ;  /* 0x0000000000a07805 */ /* 0x000fe4000001ff00 */
[----:B--2---:R-:W-:Y:S02]  /*0300*/  MOV R11, 0x3f800000 ;  /* 0x3f800000000b7802 */ /* 0x004fe40000000f00 */
[----:B------:R-:W-:Y:S02]  /*0310*/  CS2R R162, SRZ ;  /* 0x0000000000a27805 */ /* 0x000fe4000001ff00 */
[----:B------:R-:W-:-:S02]  /*0320*/  MOV R21, 0x3f800000 ;  /* 0x3f80000000157802 */ /* 0x000fc40000000f00 */
[----:B------:R-:W-:Y:S02]  /*0330*/  CS2R R108, SRZ ;  /* 0x00000000006c7805 */ /* 0x000fe4000001ff00 */
[----:B------:R-:W-:Y:S02]  /*0340*/  MOV R75, 0xff800000 ;  /* 0xff800000004b7802 */ /* 0x000fe40000000f00 */
[----:B------:R-:W-:Y:S02]  /*0350*/  CS2R R110, SRZ ;  /* 0x00000000006e7805 */ /* 0x000fe4000001ff00 */
[----:B------:R-:W-:Y:S02]  /*0360*/  CS2R R120, SRZ ;  /* 0x0000000000787805 */ /* 0x000fe4000001ff00 */
[----:B------:R-:W-:Y:S02]  /*0370*/  CS2R R122, SRZ ;  /* 0x00000000007a7805 */ /* 0x000fe4000001ff00 */
[----:B------:R-:W-:-:S02]  /*0380*/  CS2R R140, SRZ ;  /* 0x00000000008c7805 */ /* 0x000fc4000001ff00 */
[----:B------:R-:W-:Y:S02]  /*0390*/  CS2R R142, SRZ ;  /* 0x00000000008e7805 */ /* 0x000fe4000001ff00 */
[C---:B------:R-:W-:Y:S01]  /*03a0*/  SHF.L.U32 R9, R0.reuse, 0x5, RZ ;  /* 0x0000000500097819 */ /* 0x040fe200000006ff */
[----:B---3--:R-:W-:Y:S04]  /*03b0*/  STS.U16 [R7+UR6+0x2200], R10 ;  /* 0x0022000a07007988 */ /* 0x008fe80008000406 */
[----:B----4-:R-:W-:Y:S04]  /*03c0*/  STS.U16 [R7+UR6+0x2400], R12 ;  /* 0x0024000c07007988 */ /* 0x010fe80008000406 */
[----:B-----5:R-:W-:Y:S04]  /*03d0*/  STS.U16 [R7+UR6+0x2600], R14 ;  /* 0x0026000e07007988 */ /* 0x020fe80008000406 */
[----:B------:R0:W-:Y:S02]  /*03e0*/  STS.U16 [R7+UR6+0x2000], R8 ;  /* 0x0020000807007988 */ /* 0x0001e40008000406 */
[----:B0-----:R-:W-:Y:S01]  /*03f0*/  SHF.L.U32 R8, R0, 0x3, RZ ;  /* 0x0000000300087819 */ /* 0x001fe200000006ff */
[----:B------:R-:W-:Y:S06]  /*0400*/  BRA.U !UP0, `(.L_x_0) ;  /* 0x0000003108487547 */ /* 0x000fec000b800000 */
[----:B------:R-:W0:Y:S01]  /*0410*/  LDC.64 R192, c[0x0][0x3c0] ;  /* 0x0000f000ffc07b82 */ /* 0x000e220000000a00 */
[----:B------:R-:W1:Y:S01]  /*0420*/  LDCU UR4, c[0x0][0x3c8] ;  /* 0x00007900ff0477ac */ /* 0x000e620008000800 */
[C---:B------:R-:W-:Y:S02]  /*0430*/  LOP3.LUT R32, R0.reuse, 0x7, RZ, 0xc0, !PT ;  /* 0x0000000700207812 */ /* 0x040fe400078ec0ff */
[----:B------:R-:W-:Y:S02]  /*0440*/  CS2R R160, SRZ ;  /* 0x0000000000a07805 */ /* 0x000fe4000001ff00 */
[----:B------:R-:W-:Y:S01]  /*0450*/  LOP3.LUT R13, R5, 0x10, RZ, 0xc0, !PT ;  /* 0x00000010050d7812 */ /* 0x000fe200078ec0ff */
[----:B------:R-:W2:Y:S01]  /*0460*/  LDCU.64 UR8, c[0x0][0x388] ;  /* 0x00007100ff0877ac */ /* 0x000ea20008000a00 */
[----:B------:R-:W-:Y:S02]  /*0470*/  LOP3.LUT P0, RZ, R0, 0x80, RZ, 0xc0, !PT ;  /* 0x0000008000ff7812 */ /* 0x000fe4000780c0ff */
[----:B------:R-:W-:Y:S01]  /*0480*/  CS2R R162, SRZ ;  /* 0x0000000000a27805 */ /* 0x000fe2000001ff00 */
[----:B------:R-:W3:Y:S01]  /*0490*/  LDC.64 R190, c[0x0][0x3d0] ;  /* 0x0000f400ffbe7b82 */ /* 0x000ee20000000a00 */
[----:B------:R-:W4:Y:S01]  /*04a0*/  LDCU.64 UR12, c[0x0][0x390] ;  /* 0x00007200ff0c77ac */ /* 0x000f220008000a00 */
[----:B------:R-:W-:-:S02]  /*04b0*/  LOP3.LUT R13, R13, 0x20, R0, 0xf8, !PT ;  /* 0x000000200d0d7812 */ /* 0x000fc400078ef800 */
[----:B------:R-:W-:Y:S02]  /*04c0*/  CS2R R108, SRZ ;  /* 0x00000000006c7805 */ /* 0x000fe4000001ff00 */
[----:B------:R-:W-:Y:S02]  /*04d0*/  LOP3.LUT R14, R9, 0x200, RZ, 0xc0, !PT ;  /* 0x00000200090e7812 */ /* 0x000fe400078ec0ff */
[----:B------:R-:W-:Y:S02]  /*04e0*/  CS2R R110, SRZ ;  /* 0x00000000006e7805 */ /* 0x000fe4000001ff00 */
[----:B------:R-:W-:Y:S02]  /*04f0*/  SEL R17, RZ, 0x110, !P0 ;  /* 0x00000110ff117807 */ /* 0x000fe40004000000 */
[----:B------:R-:W-:Y:S01]  /*0500*/  CS2R R120, SRZ ;  /* 0x0000000000787805 */ /* 0x000fe2000001ff00 */
[----:B------:R-:W5:Y:S01]  /*0510*/  LDC R26, c[0x0][0x3d8] ;  /* 0x0000f600ff1a7b82 */ /* 0x000f620000000800 */
[----:B------:R-:W-:-:S02]  /*0520*/  LEA.HI R18, R0, 0x78, RZ, 0x1b ;  /* 0x0000007800127811 */ /* 0x000fc400078fd8ff */
[----:B------:R-:W-:Y:S01]  /*0530*/  CS2R R122, SRZ ;  /* 0x00000000007a7805 */ /* 0x000fe2000001ff00 */
[----:B-1----:R-:W-:Y:S01]  /*0540*/  IMAD R16, R16, UR4, RZ ;  /* 0x0000000410107c24 */ /* 0x002fe2000f8e02ff */
[----:B------:R-:W-:Y:S02]  /*0550*/  CS2R R140, SRZ ;  /* 0x00000000008c7805 */ /* 0x000fe4000001ff00 */
[----:B------:R-:W-:Y:S01]  /*0560*/  CS2R R142, SRZ ;  /* 0x00000000008e7805 */ /* 0x000fe2000001ff00 */
[----:B------:R-:W-:Y:S01]  /*0570*/  UMOV UR4, URZ ;  /* 0x000000ff00047c82 */ /* 0x000fe20008000000 */
[----:B0-----:R-:W-:Y:S01]  /*0580*/  IMAD R192, R192, UR7, RZ ;  /* 0x00000007c0c07c24 */ /* 0x001fe2000f8e02ff */
[----:B------:R-:W-:Y:S01]  /*0590*/  SHF.L.U32 R11, R16, 0x1, RZ ;  /* 0x00000001100b7819 */ /* 0x000fe200000006ff */
[-C--:B------:R-:W-:Y:S02]  /*05a0*/  IMAD R20, R4, R193.reuse, RZ ;  /* 0x000000c104147224 */ /* 0x080fe400078e02ff */
[----:B------:R-:W-:Y:S01]  /*05b0*/  IMAD R19, R18, R193, RZ ;  /* 0x000000c112137224 */ /* 0x000fe200078e02ff */
[C---:B------:R-:W-:Y:S01]  /*05c0*/  SHF.L.U32 R10, R192.reuse, 0x1, RZ ;  /* 0x00000001c00a7819 */ /* 0x040fe200000006ff */
[----:B------:R-:W-:-:S03]  /*05d0*/  IMAD.HI R192, R192, 0x2, RZ ;  /* 0x00000002c0c07827 */ /* 0x000fc600078e02ff */
[----:B--2---:R-:W-:Y:S01]  /*05e0*/  IADD3 R209, P1, P2, R11, UR8, R10 ;  /* 0x000000080bd17c10 */ /* 0x004fe2000fa3e00a */
[----:B---3--:R-:W-:Y:S01]  /*05f0*/  IMAD R190, R190, UR7, RZ ;  /* 0x00000007bebe7c24 */ /* 0x008fe2000f8e02ff */
[----:B------:R-:W-:Y:S01]  /*0600*/  LOP3.LUT R10, R0, 0x7f, RZ, 0xc0, !PT ;  /* 0x0000007f000a7812 */ /* 0x000fe200078ec0ff */
[----:B------:R-:W0:Y:S01]  /*0610*/  LDCU UR8, c[0x0][0x3a8] ;  /* 0x00007500ff0877ac */ /* 0x000e220008000800 */
[----:B------:R-:W-:Y:S02]  /*0620*/  LOP3.LUT R11, R8, 0x30, RZ, 0xc0, !PT ;  /* 0x00000030080b7812 */ /* 0x000fe400078ec0ff */
[C---:B------:R-:W-:Y:S01]  /*0630*/  SHF.L.U32 R12, R10.reuse, 0x1, RZ ;  /* 0x000000010a0c7819 */ /* 0x040fe200000006ff */
[----:B------:R-:W-:Y:S01]  /*0640*/  IMAD R21, R10, R191, RZ ;  /* 0x000000bf0a157224 */ /* 0x000fe200078e02ff */
[----:B------:R-:W-:Y:S01]  /*0650*/  LEA R34, R32, R11, 0x6 ;  /* 0x0000000b20227211 */ /* 0x000fe200078e30ff */
[----:B------:R-:W-:Y:S01]  /*0660*/  IMAD.HI R11, R16, 0x2, RZ ;  /* 0x00000002100b7827 */ /* 0x000fe200078e02ff */
[----:B------:R-:W-:-:S02]  /*0670*/  SHF.L.U32 R10, R190, 0x1, RZ ;  /* 0x00000001be0a7819 */ /* 0x000fc400000006ff */
[----:B------:R-:W-:Y:S01]  /*0680*/  LOP3.LUT R13, R34, R13, RZ, 0x3c, !PT ;  /* 0x0000000d220d7212 */ /* 0x000fe200078e3cff */
[----:B------:R-:W-:Y:S01]  /*0690*/  IMAD.HI R190, R190, 0x2, RZ ;  /* 0x00000002bebe7827 */ /* 0x000fe200078e02ff */
[----:B------:R-:W-:Y:S02]  /*06a0*/  SHF.L.U32 R15, R21, 0x1, RZ ;  /* 0x00000001150f7819 */ /* 0x000fe400000006ff */
[----:B------:R-:W-:Y:S01]  /*06b0*/  IADD3.X R27, PT, PT, R11, UR9, R192, P1, P2 ;  /* 0x000000090b1b7c10 */ /* 0x000fe20008fe44c0 */
[----:B------:R-:W-:Y:S01]  /*06c0*/  IMAD R11, R6, R193, RZ ;  /* 0x000000c1060b7224 */ /* 0x000fe200078e02ff */
[----:B------:R-:W-:Y:S01]  /*06d0*/  IADD3 R13, PT, PT, R13, UR6, R14 ;  /* 0x000000060d0d7c10 */ /* 0x000fe2000fffe00e */
[----:B------:R-:W-:Y:S01]  /*06e0*/  IMAD.HI R21, R21, 0x2, RZ ;  /* 0x0000000215157827 */ /* 0x000fe200078e02ff */
[----:B----4-:R-:W-:Y:S02]  /*06f0*/  IADD3 R36, P0, P1, R15, UR12, R10 ;  /* 0x0000000c0f247c10 */ /* 0x010fe4000f91e00a */
[----:B------:R-:W-:Y:S01]  /*0700*/  SHF.R.U32.HI R10, RZ, 0x7, R0 ;  /* 0x00000007ff0a7819 */ /* 0x000fe20000011600 */
[----:B------:R-:W-:Y:S01]  /*0710*/  IMAD R32, R32, 0x110, RZ ;  /* 0x0000011020207824 */ /* 0x000fe200078e02ff */
[----:B------:R-:W-:-:S02]  /*0720*/  LEA.HI R14, R0, 0x38, RZ, 0x1b ;  /* 0x00000038000e7811 */ /* 0x000fc400078fd8ff */
[----:B------:R-:W-:Y:S02]  /*0730*/  SGXT.U32 R10, R10, 0x1 ;  /* 0x000000010a0a781a */ /* 0x000fe40000000000 */
[----:B------:R-:W-:Y:S01]  /*0740*/  LEA.HI R16, R0, 0x58, RZ, 0x1b ;  /* 0x0000005800107811 */ /* 0x000fe200078fd8ff */
[-C--:B------:R-:W-:Y:S01]  /*0750*/  IMAD R15, R14, R193.reuse, RZ ;  /* 0x000000c10e0f7224 */ /* 0x080fe200078e02ff */
[----:B------:R-:W-:Y:S01]  /*0760*/  LEA R14, R193, R20, 0x3 ;  /* 0x00000014c10e7211 */ /* 0x000fe200078e18ff */
[----:B-----5:R-:W-:Y:S01]  /*0770*/  IMAD R22, R10, R26, RZ ;  /* 0x0000001a0a167224 */ /* 0x020fe200078e02ff */
[----:B------:R-:W-:Y:S01]  /*0780*/  LOP3.LUT R12, R17, R12, RZ, 0x3c, !PT ;  /* 0x0000000c110c7212 */ /* 0x000fe200078e3cff */
[----:B------:R-:W-:Y:S01]  /*0790*/  IMAD R17, R16, R193, RZ ;  /* 0x000000c110117224 */ /* 0x000fe200078e02ff */
[----:B------:R-:W-:Y:S02]  /*07a0*/  LEA R10, R193, R14, 0x3 ;  /* 0x0000000ec10a7211 */ /* 0x000fe400078e18ff */
[----:B------:R-:W-:-:S02]  /*07b0*/  LEA R234, P6, R14, R209, 0x1 ;  /* 0x000000d10eea7211 */ /* 0x000fc400078c08ff */
[C---:B------:R-:W-:Y:S02]  /*07c0*/  LEA R16, R193.reuse, R10, 0x4 ;  /* 0x0000000ac1107211 */ /* 0x040fe400078e20ff */
[----:B------:R-:W-:Y:S02]  /*07d0*/  LEA R232, P5, R10, R209, 0x1 ;  /* 0x000000d10ae87211 */ /* 0x000fe400078a08ff */
[----:B------:R-:W-:Y:S02]  /*07e0*/  LEA.HI.X.SX32 R235, R14, R27, 0x1, P6 ;  /* 0x0000001b0eeb7211 */ /* 0x000fe400030f0eff */
[----:B------:R-:W-:Y:S02]  /*07f0*/  LEA R236, P2, R20, R209, 0x1 ;  /* 0x000000d114ec7211 */ /* 0x000fe400078408ff */
[----:B------:R-:W-:Y:S02]  /*0800*/  LEA R14, R193, R16, 0x3 ;  /* 0x00000010c10e7211 */ /* 0x000fe400078e18ff */
[----:B------:R-:W-:-:S02]  /*0810*/  LEA.HI.X.SX32 R233, R10, R27, 0x1, P5 ;  /* 0x0000001b0ae97211 */ /* 0x000fc400028f0eff */
[----:B------:R-:W-:Y:S02]  /*0820*/  LEA.HI.X.SX32 R237, R20, R27, 0x1, P2 ;  /* 0x0000001b14ed7211 */ /* 0x000fe400010f0eff */
[----:B------:R-:W-:Y:S02]  /*0830*/  LEA R10, R193, R14, 0x3 ;  /* 0x0000000ec10a7211 */ /* 0x000fe400078e18ff */
[----:B------:R-:W-:Y:S02]  /*0840*/  LEA R214, P2, R17, R209, 0x1 ;  /* 0x000000d111d67211 */ /* 0x000fe400078408ff */
[----:B------:R-:W-:Y:S02]  /*0850*/  LEA R18, R193, R10, 0x4 ;  /* 0x0000000ac1127211 */ /* 0x000fe400078e20ff */
[----:B------:R-:W-:Y:S02]  /*0860*/  LEA R23, R26, R22, 0x1 ;  /* 0x000000161a177211 */ /* 0x000fe400078e08ff */
[----:B------:R-:W-:-:S02]  /*0870*/  LEA.HI.X.SX32 R215, R17, R27, 0x1, P2 ;  /* 0x0000001b11d77211 */ /* 0x000fc400010f0eff */
[-C--:B------:R-:W-:Y:S02]  /*0880*/  LEA R228, P2, R16, R209.reuse, 0x1 ;  /* 0x000000d110e47211 */ /* 0x080fe400078408ff */
[----:B------:R-:W-:Y:S02]  /*0890*/  LEA R222, P3, R15, R209, 0x1 ;  /* 0x000000d10fde7211 */ /* 0x000fe400078608ff */
[----:B------:R-:W-:Y:S02]  /*08a0*/  LEA R20, R193, R18, 0x3 ;  /* 0x00000012c1147211 */ /* 0x000fe400078e18ff */
[----:B------:R-:W-:Y:S02]  /*08b0*/  LEA R24, R26, R23, 0x1 ;  /* 0x000000171a187211 */ /* 0x000fe400078e08ff */
[----:B------:R-:W-:Y:S02]  /*08c0*/  LEA.HI.X.SX32 R229, R16, R27, 0x1, P2 ;  /* 0x0000001b10e57211 */ /* 0x000fe400010f0eff */
[----:B------:R-:W-:-:S02]  /*08d0*/  LEA R226, P2, R14, R209, 0x1 ;  /* 0x000000d10ee27211 */ /* 0x000fc400078408ff */
[----:B------:R-:W-:Y:S02]  /*08e0*/  LEA.HI.X.SX32 R223, R15, R27, 0x1, P3 ;  /* 0x0000001b0fdf7211 */ /* 0x000fe400018f0eff */
[----:B------:R-:W-:Y:S02]  /*08f0*/  LEA R16, R193, R20, 0x3 ;  /* 0x00000014c1107211 */ /* 0x000fe400078e18ff */
[----:B------:R-:W-:Y:S02]  /*0900*/  LEA R15, R26, R24, 0x1 ;  /* 0x000000181a0f7211 */ /* 0x000fe400078e08ff */
[----:B------:R-:W-:Y:S02]  /*0910*/  LEA R224, P3, R10, R209, 0x1 ;  /* 0x000000d10ae07211 */ /* 0x000fe400078608ff */
[----:B------:R-:W-:Y:S02]  /*0920*/  LEA.HI.X.SX32 R227, R14, R27, 0x1, P2 ;  /* 0x0000001b0ee37211 */ /* 0x000fe400010f0eff */
[----:B------:R-:W-:-:S02]  /*0930*/  LEA R206, P6, R19, R209, 0x1 ;  /* 0x000000d113ce7211 */ /* 0x000fc400078c08ff */
[----:B------:R-:W-:Y:S02]  /*0940*/  LEA R14, R193, R16, 0x4 ;  /* 0x00000010c10e7211 */ /* 0x000fe400078e20ff */
[----:B------:R-:W-:Y:S02]  /*0950*/  LEA R17, R26, R15, 0x1 ;  /* 0x0000000f1a117211 */ /* 0x000fe400078e08ff */
[----:B------:R-:W-:Y:S02]  /*0960*/  LEA R230, P4, R11, R209, 0x1 ;  /* 0x000000d10be67211 */ /* 0x000fe400078808ff */
[-C--:B------:R-:W-:Y:S02]  /*0970*/  LEA.HI.X.SX32 R225, R10, R27.reuse, 0x1, P3 ;  /* 0x0000001b0ae17211 */ /* 0x080fe400018f0eff */
[----:B------:R-:W-:Y:S02]  /*0980*/  LEA.HI.X.SX32 R207, R19, R27, 0x1, P6 ;  /* 0x0000001b13cf7211 */ /* 0x000fe400030f0eff */
[----:B------:R-:W-:-:S02]  /*0990*/  LEA R10, R193, R14, 0x3 ;  /* 0x0000000ec10a7211 */ /* 0x000fc400078e18ff */
[----:B------:R-:W-:Y:S02]  /*09a0*/  LEA R19, R26, R17, 0x1 ;  /* 0x000000111a137211 */ /* 0x000fe400078e08ff */
[----:B------:R-:W-:Y:S02]  /*09b0*/  LEA.HI.X.SX32 R231, R11, R27, 0x1, P4 ;  /* 0x0000001b0be77211 */ /* 0x000fe400020f0eff */
[----:B------:R-:W-:Y:S02]  /*09c0*/  LEA R11, R193, R10, 0x3 ;  /* 0x0000000ac10b7211 */ /* 0x000fe400078e18ff */
[----:B------:R-:W-:Y:S02]  /*09d0*/  LEA R210, P4, R10, R209, 0x1 ;  /* 0x000000d10ad27211 */ /* 0x000fe400078808ff */
[----:B------:R-:W-:Y:S02]  /*09e0*/  LEA R25, R26, R19, 0x1 ;  /* 0x000000131a197211 */ /* 0x000fe400078e08ff */
[----:B------:R-:W-:-:S02]  /*09f0*/  LEA R220, P2, R18, R209, 0x1 ;  /* 0x000000d112dc7211 */ /* 0x000fc400078408ff */
[-C--:B------:R-:W-:Y:S02]  /*0a00*/  LEA R218, P3, R20, R209.reuse, 0x1 ;  /* 0x000000d114da7211 */ /* 0x080fe400078608ff */
[----:B------:R-:W-:Y:S02]  /*0a10*/  LEA R208, P5, R11, R209, 0x1 ;  /* 0x000000d10bd07211 */ /* 0x000fe400078a08ff */
[----:B------:R-:W-:Y:S02]  /*0a20*/  LEA.HI.X.SX32 R211, R10, R27, 0x1, P4 ;  /* 0x0000001b0ad37211 */ /* 0x000fe400020f0eff */
[----:B------:R-:W-:Y:S02]  /*0a30*/  LEA R10, R26, R25, 0x1 ;  /* 0x000000191a0a7211 */ /* 0x000fe400078e08ff */
[-C--:B------:R-:W-:Y:S02]  /*0a40*/  LEA.HI.X.SX32 R221, R18, R27.reuse, 0x1, P2 ;  /* 0x0000001b12dd7211 */ /* 0x080fe400010f0eff */
[----:B------:R-:W-:-:S02]  /*0a50*/  LEA.HI.X.SX32 R219, R20, R27, 0x1, P3 ;  /* 0x0000001b14db7211 */ /* 0x000fc400018f0eff */
[-C--:B------:R-:W-:Y:S02]  /*0a60*/  LEA R216, P2, R16, R209.reuse, 0x1 ;  /* 0x000000d110d87211 */ /* 0x080fe400078408ff */
[----:B------:R-:W-:Y:S02]  /*0a70*/  LEA R212, P3, R14, R209, 0x1 ;  /* 0x000000d10ed47211 */ /* 0x000fe400078608ff */
[----:B------:R-:W-:Y:S02]  /*0a80*/  LEA.HI.X.SX32 R209, R11, R27, 0x1, P5 ;  /* 0x0000001b0bd17211 */ /* 0x000fe400028f0eff */
[----:B------:R-:W-:Y:S02]  /*0a90*/  LEA R11, R26, R10, 0x1 ;  /* 0x0000000a1a0b7211 */ /* 0x000fe400078e08ff */
[----:B------:R-:W-:Y:S02]  /*0aa0*/  IADD3.X R190, PT, PT, R21, UR13, R190, P0, P1 ;  /* 0x0000000d15be7c10 */ /* 0x000fe400087e24be */
[----:B------:R-:W-:-:S02]  /*0ab0*/  LEA R204, P0, R22, R36, 0x1 ;  /* 0x0000002416cc7211 */ /* 0x000fc400078008ff */
[----:B------:R-:W-:Y:S02]  /*0ac0*/  LEA.HI.X.SX32 R213, R14, R27, 0x1, P3 ;  /* 0x0000001b0ed57211 */ /* 0x000fe400018f0eff */
[----:B------:R-:W-:Y:S02]  /*0ad0*/  LEA R14, R26, R11, 0x1 ;  /* 0x0000000b1a0e7211 */ /* 0x000fe400078e08ff */
[----:B------:R-:W-:Y:S02]  /*0ae0*/  LEA R202, P1, R23, R36, 0x1 ;  /* 0x0000002417ca7211 */ /* 0x000fe400078208ff */
[----:B------:R-:W-:Y:S02]  /*0af0*/  LEA.HI.X.SX32 R205, R22, R190, 0x1, P0 ;  /* 0x000000be16cd7211 */ /* 0x000fe400000f0eff */
[----:B------:R-:W-:Y:S02]  /*0b00*/  LEA.HI.X.SX32 R217, R16, R27, 0x1, P2 ;  /* 0x0000001b10d97211 */ /* 0x000fe400010f0eff */
[----:B------:R-:W-:-:S02]  /*0b10*/  LEA R198, P0, R15, R36, 0x1 ;  /* 0x000000240fc67211 */ /* 0x000fc400078008ff */
[----:B------:R-:W-:Y:S02]  /*0b20*/  LEA R16, R26, R14, 0x1 ;  /* 0x0000000e1a107211 */ /* 0x000fe400078e08ff */
[----:B------:R-:W-:Y:S02]  /*0b30*/  LEA R200, P2, R24, R36, 0x1 ;  /* 0x0000002418c87211 */ /* 0x000fe400078408ff */
[----:B------:R-:W-:Y:S02]  /*0b40*/  LEA.HI.X.SX32 R203, R23, R190, 0x1, P1 ;  /* 0x000000be17cb7211 */ /* 0x000fe400008f0eff */
[----:B------:R-:W-:Y:S02]  /*0b50*/  LEA R196, P1, R17, R36, 0x1 ;  /* 0x0000002411c47211 */ /* 0x000fe400078208ff */
[----:B------:R-:W-:Y:S02]  /*0b60*/  LEA.HI.X.SX32 R199, R15, R190, 0x1, P0 ;  /* 0x000000be0fc77211 */ /* 0x000fe400000f0eff */
[----:B------:R-:W-:-:S02]  /*0b70*/  LEA R15, R26, R16, 0x1 ;  /* 0x000000101a0f7211 */ /* 0x000fc400078e08ff */
[----:B------:R-:W-:Y:S02]  /*0b80*/  LEA.HI.X.SX32 R201, R24, R190, 0x1, P2 ;  /* 0x000000be18c97211 */ /* 0x000fe400010f0eff */
[----:B------:R-:W-:Y:S02]  /*0b90*/  LEA R194, P2, R19, R36, 0x1 ;  /* 0x0000002413c27211 */ /* 0x000fe400078408ff */
[----:B------:R-:W-:Y:S02]  /*0ba0*/  LEA.HI.X.SX32 R197, R17, R190, 0x1, P1 ;  /* 0x000000be11c57211 */ /* 0x000fe400008f0eff */
[----:B------:R-:W-:Y:S02]  /*0bb0*/  LEA R186, P1, R10, R36, 0x1 ;  /* 0x000000240aba7211 */ /* 0x000fe400078208ff */
[----:B------:R-:W-:Y:S02]  /*0bc0*/  LEA R17, R26, R15, 0x1 ;  /* 0x0000000f1a117211 */ /* 0x000fe400078e08ff */
[----:B------:R-:W-:-:S02]  /*0bd0*/  LEA.HI.X.SX32 R195, R19, R190, 0x1, P2 ;  /* 0x000000be13c37211 */ /* 0x000fc400010f0eff */
[-C--:B------:R-:W-:Y:S02]  /*0be0*/  LEA R188, P0, R25, R36.reuse, 0x1 ;  /* 0x0000002419bc7211 */ /* 0x080fe400078008ff */
[----:B------:R-:W-:Y:S02]  /*0bf0*/  LEA R184, P2, R11, R36, 0x1 ;  /* 0x000000240bb87211 */ /* 0x000fe400078408ff */
[-C--:B------:R-:W-:Y:S02]  /*0c00*/  LEA.HI.X.SX32 R187, R10, R190.reuse, 0x1, P1 ;  /* 0x000000be0abb7211 */ /* 0x080fe400008f0eff */
[----:B------:R-:W-:Y:S02]  /*0c10*/  LEA R10, R26, R17, 0x1 ;  /* 0x000000111a0a7211 */ /* 0x000fe400078e08ff */
[-C--:B------:R-:W-:Y:S02]  /*0c20*/  LEA.HI.X.SX32 R189, R25, R190.reuse, 0x1, P0 ;  /* 0x000000be19bd7211 */ /* 0x080fe400000f0eff */
[----:B------:R-:W-:-:S02]  /*0c30*/  LEA.HI.X.SX32 R185, R11, R190, 0x1, P2 ;  /* 0x000000be0bb97211 */ /* 0x000fc400010f0eff */
[----:B------:R-:W-:Y:S02]  /*0c40*/  LEA R182, P0, R14, R36, 0x1 ;  /* 0x000000240eb67211 */ /* 0x000fe400078008ff */
[----:B------:R-:W-:Y:S02]  /*0c50*/  LEA R11, R26, R10, 0x1 ;  /* 0x0000000a1a0b7211 */ /* 0x000fe400078e08ff */
[-C--:B------:R-:W-:Y:S02]  /*0c60*/  LEA R180, P1, R16, R36.reuse, 0x1 ;  /* 0x0000002410b47211 */ /* 0x080fe400078208ff */
[----:B------:R-:W-:Y:S02]  /*0c70*/  LEA R30, P2, R15, R36, 0x1 ;  /* 0x000000240f1e7211 */ /* 0x000fe400078408ff */
[----:B------:R-:W-:Y:S02]  /*0c80*/  LEA.HI.X.SX32 R183, R14, R190, 0x1, P0 ;  /* 0x000000be0eb77211 */ /* 0x000fe400000f0eff */
[----:B------:R-:W-:-:S02]  /*0c90*/  LEA R14, R26, R11, 0x1 ;  /* 0x0000000b1a0e7211 */ /* 0x000fc400078e08ff */
[-C--:B------:R-:W-:Y:S02]  /*0ca0*/  LEA.HI.X.SX32 R181, R16, R190.reuse, 0x1, P1 ;  /* 0x000000be10b57211 */ /* 0x080fe400008f0eff */
[----:B------:R-:W-:Y:S02]  /*0cb0*/  LEA.HI.X.SX32 R31, R15, R190, 0x1, P2 ;  /* 0x000000be0f1f7211 */ /* 0x000fe400010f0eff */
[-C--:B------:R-:W-:Y:S02]  /*0cc0*/  LEA R28, P0, R17, R36.reuse, 0x1 ;  /* 0x00000024111c7211 */ /* 0x080fe400078008ff */
[-C--:B------:R-:W-:Y:S02]  /*0cd0*/  LEA R26, P1, R10, R36.reuse, 0x1 ;  /* 0x000000240a1a7211 */ /* 0x080fe400078208ff */
[-C--:B------:R-:W-:Y:S02]  /*0ce0*/  LEA R24, P2, R11, R36.reuse, 0x1 ;  /* 0x000000240b187211 */ /* 0x080fe400078408ff */
[----:B------:R-:W-:-:S02]  /*0cf0*/  LEA R22, P3, R14, R36, 0x1 ;  /* 0x000000240e167211 */ /* 0x000fc400078608ff */
[----:B------:R-:W-:Y:S02]  /*0d00*/  LOP3.LUT R15, R32, 0x30, R5, 0x78, !PT ;  /* 0x00000030200f7812 */ /* 0x000fe400078e7805 */
[-C--:B------:R-:W-:Y:S02]  /*0d10*/  LEA.HI.X.SX32 R29, R17, R190.reuse, 0x1, P0 ;  /* 0x000000be111d7211 */ /* 0x080fe400000f0eff */
[-C--:B------:R-:W-:Y:S02]  /*0d20*/  LEA.HI.X.SX32 R27, R10, R190.reuse, 0x1, P1 ;  /* 0x000000be0a1b7211 */ /* 0x080fe400008f0eff */
[-C--:B------:R-:W-:Y:S02]  /*0d30*/  LEA.HI.X.SX32 R25, R11, R190.reuse, 0x1, P2 ;  /* 0x000000be0b197211 */ /* 0x080fe400010f0eff */
[----:B------:R-:W-:Y:S02]  /*0d40*/  LEA.HI.X.SX32 R23, R14, R190, 0x1, P3 ;  /* 0x000000be0e177211 */ /* 0x000fe400018f0eff */
[----:B------:R-:W-:-:S02]  /*0d50*/  MOV R11, 0x3f800000 ;  /* 0x3f800000000b7802 */ /* 0x000fc40000000f00 */
[----:B------:R-:W-:Y:S02]  /*0d60*/  MOV R190, 0xff800000 ;  /* 0xff80000000be7802 */ /* 0x000fe40000000f00 */
[----:B------:R-:W-:Y:S02]  /*0d70*/  MOV R16, RZ ;  /* 0x000000ff00107202 */ /* 0x000fe40000000f00 */
[----:B------:R-:W-:Y:S02]  /*0d80*/  MOV R10, RZ ;  /* 0x000000ff000a7202 */ /* 0x000fe40000000f00 */
[----:B------:R-:W-:Y:S02]  /*0d90*/  MOV R192, 0xff800000 ;  /* 0xff80000000c07802 */ /* 0x000fe40000000f00 */
[----:B------:R-:W-:Y:S02]  /*0da0*/  MOV R21, 0x3f800000 ;  /* 0x3f80000000157802 */ /* 0x000fe40000000f00 */
[----:B------:R-:W-:-:S02]  /*0db0*/  LOP3.LUT R17, R34, 0x30, R5, 0x78, !PT ;  /* 0x0000003022117812 */ /* 0x000fc400078e7805 */
[C---:B------:R-:W-:Y:S02]  /*0dc0*/  LOP3.LUT R18, R12.reuse, 0x20, RZ, 0x3c, !PT ;  /* 0x000000200c127812 */ /* 0x040fe400078e3cff */
[C---:B------:R-:W-:Y:S02]  /*0dd0*/  LOP3.LUT R19, R12.reuse, 0x40, RZ, 0x3c, !PT ;  /* 0x000000400c137812 */ /* 0x040fe400078e3cff */
[----:B------:R-:W-:Y:S02]  /*0de0*/  LOP3.LUT R20, R12, 0x60, RZ, 0x3c, !PT ;  /* 0x000000600c147812 */ /* 0x000fe400078e3cff */
[----:B0-----:R-:W-:-:S07]  /*0df0*/  LOP3.LUT R14, R15, 0x40, RZ, 0x3c, !PT ;  /* 0x000000400f0e7812 */ /* 0x001fce00078e3cff */
.L_x_1:
[----:B------:R-:W-:-:S04]  /*0e00*/  IMAD.WIDE R32, R16, 0x2, R236 ;  /* 0x0000000210207825 */ /* 0x000fc800078e02ec */
[C---:B------:R-:W-:Y:S01]  /*0e10*/  IMAD.WIDE R34, R16.reuse, 0x2, R234 ;  /* 0x0000000210227825 */ /* 0x040fe200078e02ea */
[----:B------:R0:W2:Y:S03]  /*0e20*/  LDG.E.U16 R52, desc[UR10][R32.64] ;  /* 0x0000000a20347981 */ /* 0x0000a6000c1e1500 */
[C---:B------:R-:W-:Y:S01]  /*0e30*/  IMAD.WIDE R36, R16.reuse, 0x2, R232 ;  /* 0x0000000210247825 */ /* 0x040fe200078e02e8 */
[----:B------:R1:W3:Y:S03]  /*0e40*/  LDG.E.U16 R54, desc[UR10][R34.64] ;  /* 0x0000000a22367981 */ /* 0x0002e6000c1e1500 */
[C---:B------:R-:W-:Y:S01]  /*0e50*/  IMAD.WIDE R38, R16.reuse, 0x2, R230 ;  /* 0x0000000210267825 */ /* 0x040fe200078e02e6 */
[----:B------:R4:W5:Y:S03]  /*0e60*/  LDG.E.U16 R56, desc[UR10][R36.64] ;  /* 0x0000000a24387981 */ /* 0x000966000c1e1500 */
[C---:B------:R-:W-:Y:S01]  /*0e70*/  IMAD.WIDE R40, R16.reuse, 0x2, R228 ;  /* 0x0000000210287825 */ /* 0x040fe200078e02e4 */
[----:B------:R1:W5:Y:S03]  /*0e80*/  LDG.E.U16 R58, desc[UR10][R38.64] ;  /* 0x0000000a263a7981 */ /* 0x000366000c1e1500 */
[C---:B------:R-:W-:Y:S01]  /*0e90*/  IMAD.WIDE R42, R16.reuse, 0x2, R226 ;  /* 0x00000002102a7825 */ /* 0x040fe200078e02e2 */
[----:B------:R1:W5:Y:S03]  /*0ea0*/  LDG.E.U16 R60, desc[UR10][R40.64] ;  /* 0x0000000a283c7981 */ /* 0x000366000c1e1500 */
[C---:B0-----:R-:W-:Y:S01]  /*0eb0*/  IMAD.WIDE R32, R16.reuse, 0x2, R224 ;  /* 0x0000000210207825 */ /* 0x041fe200078e02e0 */
[----:B------:R0:W5:Y:S03]  /*0ec0*/  LDG.E.U16 R62, desc[UR10][R42.64] ;  /* 0x0000000a2a3e7981 */ /* 0x000166000c1e1500 */
[----:B------:R-:W-:-:S02]  /*0ed0*/  IMAD.WIDE R44, R16, 0x2, R222 ;  /* 0x00000002102c7825 */ /* 0x000fc400078e02de */
[----:B------:R-:W5:Y:S02]  /*0ee0*/  LDG.E.U16 R32, desc[UR10][R32.64] ;  /* 0x0000000a20207981 */ /* 0x000f64000c1e1500 */
[C---:B------:R-:W-:Y:S02]  /*0ef0*/  IMAD.WIDE R46, R16.reuse, 0x2, R220 ;  /* 0x00000002102e7825 */ /* 0x040fe400078e02dc */
[----:B------:R-:W5:Y:S02]  /*0f00*/  LDG.E.U16 R44, desc[UR10][R44.64] ;  /* 0x0000000a2c2c7981 */ /* 0x000f64000c1e1500 */
[C---:B------:R-:W-:Y:S02]  /*0f10*/  IMAD.WIDE R48, R16.reuse, 0x2, R218 ;  /* 0x0000000210307825 */ /* 0x040fe400078e02da */
[----:B------:R-:W5:Y:S02]  /*0f20*/  LDG.E.U16 R46, desc[UR10][R46.64] ;  /* 0x0000000a2e2e7981 */ /* 0x000f64000c1e1500 */
[----:B------:R-:W-:-:S02]  /*0f30*/  IMAD.WIDE R50, R16, 0x2, R216 ;  /* 0x0000000210327825 */ /* 0x000fc400078e02d8 */
[----:B------:R-:W5:Y:S02]  /*0f40*/  LDG.E.U16 R48, desc[UR10][R48.64] ;  /* 0x0000000a30307981 */ /* 0x000f64000c1e1500 */
[C---:B-1----:R-:W-:Y:S02]  /*0f50*/  IMAD.WIDE R34, R16.reuse, 0x2, R214 ;  /* 0x0000000210227825 */ /* 0x042fe400078e02d6 */
[----:B------:R-:W5:Y:S02]  /*0f60*/  LDG.E.U16 R50, desc[UR10][R50.64] ;  /* 0x0000000a32327981 */ /* 0x000f64000c1e1500 */
[C---:B----4-:R-:W-:Y:S02]  /*0f70*/  IMAD.WIDE R36, R16.reuse, 0x2, R212 ;  /* 0x0000000210247825 */ /* 0x050fe400078e02d4 */
[----:B------:R-:W4:Y:S02]  /*0f80*/  LDG.E.U16 R34, desc[UR10][R34.64] ;  /* 0x0000000a22227981 */ /* 0x000f24000c1e1500 */
[----:B------:R-:W-:-:S02]  /*0f90*/  IMAD.WIDE R38, R16, 0x2, R210 ;  /* 0x0000000210267825 */ /* 0x000fc400078e02d2 */
[----:B------:R-:W4:Y:S02]  /*0fa0*/  LDG.E.U16 R36, desc[UR10][R36.64] ;  /* 0x0000000a24247981 */ /* 0x000f24000c1e1500 */
[C---:B------:R-:W-:Y:S02]  /*0fb0*/  IMAD.WIDE R40, R16.reuse, 0x2, R208 ;  /* 0x0000000210287825 */ /* 0x040fe400078e02d0 */
[----:B------:R-:W4:Y:S02]  /*0fc0*/  LDG.E.U16 R38, desc[UR10][R38.64] ;  /* 0x0000000a26267981 */ /* 0x000f24000c1e1500 */
[----:B0-----:R-:W-:Y:S02]  /*0fd0*/  IMAD.WIDE R42, R16, 0x2, R206 ;  /* 0x00000002102a7825 */ /* 0x001fe400078e02ce */
[----:B------:R-:W4:Y:S04]  /*0fe0*/  LDG.E.U16 R40, desc[UR10][R40.64] ;  /* 0x0000000a28287981 */ /* 0x000f28000c1e1500 */
[----:B------:R-:W4:Y:S01]  /*0ff0*/  LDG.E.U16 R42, desc[UR10][R42.64] ;  /* 0x0000000a2a2a7981 */ /* 0x000f22000c1e1500 */
[----:B------:R-:W-:Y:S06]  /*1000*/  BAR.SYNC.DEFER_BLOCKING 0x0 ;  /* 0x0000000000007b1d */ /* 0x000fec0000010000 */
[----:B--2---:R-:W-:Y:S04]  /*1010*/  STS.U16 [R7+UR6], R52 ;  /* 0x0000003407007988 */ /* 0x004fe80008000406 */
[----:B---3--:R-:W-:Y:S04]  /*1020*/  STS.U16 [R7+UR6+0x200], R54 ;  /* 0x0002003607007988 */ /* 0x008fe80008000406 */
[----:B-----5:R-:W-:Y:S04]  /*1030*/  STS.U16 [R7+UR6+0x400], R56 ;  /* 0x0004003807007988 */ /* 0x020fe80008000406 */
[----:B------:R-:W-:Y:S04]  /*1040*/  STS.U16 [R7+UR6+0x600], R58 ;  /* 0x0006003a07007988 */ /* 0x000fe80008000406 */
[----:B------:R-:W-:Y:S04]  /*1050*/  STS.U16 [R7+UR6+0x800], R60 ;  /* 0x0008003c07007988 */ /* 0x000fe80008000406 */
[----:B------:R-:W-:Y:S04]  /*1060*/  STS.U16 [R7+UR6+0xa00], R62 ;  /* 0x000a003e07007988 */ /* 0x000fe80008000406 */
[----:B------:R-:W-:Y:S04]  /*1070*/  STS.U16 [R7+UR6+0xc00], R32 ;  /* 0x000c002007007988 */ /* 0x000fe80008000406 */
[----:B------:R-:W-:Y:S04]  /*1080*/  STS.U16 [R7+UR6+0xe00], R44 ;  /* 0x000e002c07007988 */ /* 0x000fe80008000406 */
[----:B------:R-:W-:Y:S04]  /*1090*/  STS.U16 [R7+UR6+0x1000], R46 ;  /* 0x0010002e07007988 */ /* 0x000fe80008000406 */
[----:B------:R-:W-:Y:S04]  /*10a0*/  STS.U16 [R7+UR6+0x1200], R48 ;  /* 0x0012003007007988 */ /* 0x000fe80008000406 */
[----:B------:R-:W-:Y:S04]  /*10b0*/  STS.U16 [R7+UR6+0x1400], R50 ;  /* 0x0014003207007988 */ /* 0x000fe80008000406 */
[----:B----4-:R-:W-:Y:S04]  /*10c0*/  STS.U16 [R7+UR6+0x1600], R34 ;  /* 0x0016002207007988 */ /* 0x010fe80008000406 */
[----:B------:R-:W-:Y:S04]  /*10d0*/  STS.U16 [R7+UR6+0x1800], R36 ;  /* 0x0018002407007988 */ /* 0x000fe80008000406 */
[----:B------:R-:W-:Y:S04]  /*10e0*/  STS.U16 [R7+UR6+0x1a00], R38 ;  /* 0x001a002607007988 */ /* 0x000fe80008000406 */
[----:B------:R-:W-:Y:S04]  /*10f0*/  STS.U16 [R7+UR6+0x1c00], R40 ;  /* 0x001c002807007988 */ /* 0x000fe80008000406 */
[----:B------:R-:W-:Y:S01]  /*1100*/  STS.U16 [R7+UR6+0x1e00], R42 ;  /* 0x001e002a07007988 */ /* 0x000fe20008000406 */
[----:B------:R-:W-:Y:S06]  /*1110*/  BAR.SYNC.DEFER_BLOCKING 0x0 ;  /* 0x0000000000007b1d */ /* 0x000fec0000010000 */
[----:B------:R-:W-:Y:S04]  /*1120*/  LDSM.16.MT88.4 R176, [R13+0x2000] ;  /* 0x002000000db0783b */ /* 0x000fe80000004200 */
[----:B------:R-:W0:Y:S04]  /*1130*/  LDSM.16.M88.4 R92, [R17+UR6] ;  /* 0x00000006115c783b */ /* 0x000e280008000200 */
[----:B------:R-:W1:Y:S04]  /*1140*/  LDSM.16.M88.4 R88, [R17+UR6+0x200] ;  /* 0x000200061158783b */ /* 0x000e680008000200 */
[----:B------:R-:W2:Y:S04]  /*1150*/  LDSM.16.M88.4 R84, [R17+UR6+0x400] ;  /* 0x000400061154783b */ /* 0x000ea80008000200 */
[----:B------:R-:W3:Y:S04]  /*1160*/  LDSM.16.M88.4 R80, [R17+UR6+0x600] ;  /* 0x000600061150783b */ /* 0x000ee80008000200 */
[----:B------:R-:W4:Y:S04]  /*1170*/  LDSM.16.M88.4 R76, [R17+UR6+0x800] ;  /* 0x00080006114c783b */ /* 0x000f280008000200 */
[----:B------:R-:W5:Y:S04]  /*1180*/  LDSM.16.M88.4 R72, [R17+UR6+0xa00] ;  /* 0x000a00061148783b */ /* 0x000f680008000200 */
[----:B------:R-:W3:Y:S04]  /*1190*/  LDSM.16.MT88.4 R168, [R13+0x2400] ;  /* 0x002400000da8783b */ /* 0x000ee80000004200 */
[----:B------:R-:W3:Y:S04]  /*11a0*/  LDSM.16.M88.4 R68, [R17+UR6+0xc00] ;  /* 0x000c00061144783b */ /* 0x000ee80008000200 */
[----:B------:R-:W4:Y:S04]  /*11b0*/  LDSM.16.M88.4 R52, [R17+UR6+0x1400] ;  /* 0x001400061134783b */ /* 0x000f280008000200 */
[----:B------:R-:W4:Y:S04]  /*11c0*/  LDSM.16.M88.4 R44, [R17+UR6+0x1600] ;  /* 0x00160006112c783b */ /* 0x000f280008000200 */
[----:B------:R-:W5:Y:S04]  /*11d0*/  LDSM.16.M88.4 R64, [R17+UR6+0xe00] ;  /* 0x000e00061140783b */ /* 0x000f680008000200 */
[----:B------:R-:W5:Y:S01]  /*11e0*/  LDSM.16.M88.4 R60, [R17+UR6+0x1000] ;  /* 0x00100006113c783b */ /* 0x000f620008000200 */
[C---:B0-----:R-:W-:Y:S03]  /*11f0*/  HMMA.16816.F32.BF16 R172, R176.reuse, R92, RZ ;  /* 0x0000005cb0ac723c */ /* 0x041fe600000418ff */
[----:B------:R-:W0:Y:S04]  /*1200*/  LDSM.16.M88.4 R56, [R17+UR6+0x1200] ;  /* 0x001200061138783b */ /* 0x000e280008000200 */
[----:B------:R-:W0:Y:S01]  /*1210*/  LDSM.16.M88.4 R48, [R17+UR6+0x1800] ;  /* 0x001800061130783b */ /* 0x000e220008000200 */
[C---:B-1----:R-:W-:Y:S03]  /*1220*/  HMMA.16816.F32.BF16 R148, R176.reuse, R88, RZ ;  /* 0x00000058b094723c */ /* 0x042fe600000418ff */
[----:B------:R-:W1:Y:S04]  /*1230*/  LDSM.16.M88.4 R40, [R17+UR6+0x1c00] ;  /* 0x001c00061128783b */ /* 0x000e680008000200 */
[----:B------:R-:W0:Y:S01]  /*1240*/  LDSM.16.M88.4 R36, [R17+UR6+0x1a00] ;  /* 0x001a00061124783b */ /* 0x000e220008000200 */
[C---:B--2---:R-:W-:Y:S03]  /*1250*/  HMMA.16816.F32.BF16 R112, R176.reuse, R84, RZ ;  /* 0x00000054b070723c */ /* 0x044fe600000418ff */
[----:B------:R-:W2:Y:S05]  /*1260*/  LDSM.16.M88.4 R32, [R17+UR6+0x1e00] ;  /* 0x001e00061120783b */ /* 0x000eaa0008000200 */
[C---:B---3--:R-:W-:Y:S08]  /*1270*/  HMMA.16816.F32.BF16 R152, R176.reuse, R80, RZ ;  /* 0x00000050b098723c */ /* 0x048ff000000418ff */
[C---:B----4-:R-:W-:Y:S08]  /*1280*/  HMMA.16816.F32.BF16 R96, R176.reuse, R76, RZ ;  /* 0x0000004cb060723c */ /* 0x050ff000000418ff */
[----:B-----5:R-:W-:Y:S08]  /*1290*/  HMMA.16816.F32.BF16 R156, R176, R72, RZ ;  /* 0x00000048b09c723c */ /* 0x020ff000000418ff */
[C---:B------:R-:W-:Y:S08]  /*12a0*/  HMMA.16816.F32.BF16 R172, R168.reuse, R94, R172 ;  /* 0x0000005ea8ac723c */ /* 0x040ff000000418ac */
[----:B------:R-:W-:Y:S08]  /*12b0*/  HMMA.16816.F32.BF16 R148, R168, R90, R148 ;  /* 0x0000005aa894723c */ /* 0x000ff00000041894 */
[----:B------:R-:W-:Y:S08]  /*12c0*/  HMMA.16816.F32.BF16 R144, R176, R68, RZ ;  /* 0x00000044b090723c */ /* 0x000ff000000418ff */
[----:B------:R-:W-:Y:S08]  /*12d0*/  HMMA.16816.F32.BF16 R112, R168, R86, R112 ;  /* 0x00000056a870723c */ /* 0x000ff00000041870 */
[C---:B------:R-:W-:Y:S08]  /*12e0*/  HMMA.16816.F32.BF16 R116, R176.reuse, R52, RZ ;  /* 0x00000034b074723c */ /* 0x040ff000000418ff */
[C---:B------:R-:W-:Y:S08]  /*12f0*/  HMMA.16816.F32.BF16 R128, R176.reuse, R44, RZ ;  /* 0x0000002cb080723c */ /* 0x040ff000000418ff */
[----:B------:R-:W-:Y:S08]  /*1300*/  HMMA.16816.F32.BF16 R132, R176, R64, RZ ;  /* 0x00000040b084723c */ /* 0x000ff000000418ff */
[----:B------:R-:W-:Y:S01]  /*1310*/  HMMA.16816.F32.BF16 R152, R168, R82, R152 ;  /* 0x00000052a898723c */ /* 0x000fe20000041898 */
[----:B------:R-:W-:Y:S01]  /*1320*/  FMUL R45, R173, UR8 ;  /* 0x00000008ad2d7c20 */ /* 0x000fe20008400000 */
[----:B------:R-:W-:-:S06]  /*1330*/  FMUL R44, R148, UR8 ;  /* 0x00000008942c7c20 */ /* 0x000fcc0008400000 */
[----:B------:R-:W-:Y:S08]  /*1340*/  HMMA.16816.F32.BF16 R124, R176, R60, RZ ;  /* 0x0000003cb07c723c */ /* 0x000ff000000418ff */
[----:B------:R-:W-:Y:S01]  /*1350*/  HMMA.16816.F32.BF16 R96, R168, R78, R96 ;  /* 0x0000004ea860723c */ /* 0x000fe20000041860 */
[----:B------:R-:W-:Y:S01]  /*1360*/  FMUL R52, R149, UR8 ;  /* 0x0000000895347c20 */ /* 0x000fe20008400000 */
[----:B------:R-:W-:-:S06]  /*1370*/  FMUL R53, R112, UR8 ;  /* 0x0000000870357c20 */ /* 0x000fcc0008400000 */
[C---:B0-----:R-:W-:Y:S08]  /*1380*/  HMMA.16816.F32.BF16 R164, R176.reuse, R56, RZ ;  /* 0x00000038b0a4723c */ /* 0x041ff000000418ff */
[C---:B------:R-:W-:Y:S08]  /*1390*/  HMMA.16816.F32.BF16 R136, R176.reuse, R48, RZ ;  /* 0x00000030b088723c */ /* 0x040ff000000418ff */
[----:B-1----:R-:W-:Y:S01]  /*13a0*/  HMMA.16816.F32.BF16 R100, R176, R40, RZ ;  /* 0x00000028b064723c */ /* 0x002fe200000418ff */
[----:B------:R-:W-:-:S07]  /*13b0*/  FMUL R40, R172, UR8 ;  /* 0x00000008ac287c20 */ /* 0x000fce0008400000 */
[----:B------:R-:W-:Y:S01]  /*13c0*/  HMMA.16816.F32.BF16 R156, R168, R74, R156 ;  /* 0x0000004aa89c723c */ /* 0x000fe2000004189c */
[----:B------:R-:W-:-:S07]  /*13d0*/  FMNMX3 R44, R40, R45, R44, !PT ;  /* 0x0000002d282c7276 */ /* 0x000fce000780002c */
[----:B------:R-:W-:Y:S01]  /*13e0*/  HMMA.16816.F32.BF16 R144, R168, R70, R144 ;  /* 0x00000046a890723c */ /* 0x000fe20000041890 */
[----:B------:R-:W-:-:S05]  /*13f0*/  IMAD.WIDE R48, R10, 0x2, R200 ;  /* 0x000000020a307825 */ /* 0x000fca00078e02c8 */
[----:B------:R0:W3:Y:S02]  /*1400*/  LDG.E.U16 R40, desc[UR10][R48.64] ;  /* 0x0000000a30287981 */ /* 0x0000e4000c1e1500 */
[----:B------:R-:W-:Y:S01]  /*1410*/  HMMA.16816.F32.BF16 R116, R168, R54, R116 ;  /* 0x00000036a874723c */ /* 0x000fe20000041874 */
[----:B------:R-:W-:Y:S01]  /*1420*/  FMNMX3 R54, R44, R52, R53, !PT ;  /* 0x000000342c367276 */ /* 0x000fe20007800035 */
[----:B------:R-:W-:Y:S01]  /*1430*/  FMUL R44, R113, UR8 ;  /* 0x00000008712c7c20 */ /* 0x000fe20008400000 */
[----:B------:R-:W-:-:S05]  /*1440*/  FMUL R55, R96, UR8 ;  /* 0x0000000860377c20 */ /* 0x000fca0008400000 */
[----:B------:R-:W-:Y:S01]  /*1450*/  HMMA.16816.F32.BF16 R128, R168, R46, R128 ;  /* 0x0000002ea880723c */ /* 0x000fe20000041880 */
[----:B------:R-:W-:Y:S01]  /*1460*/  FMUL R47, R152, UR8 ;  /* 0x00000008982f7c20 */ /* 0x000fe20008400000 */
[----:B------:R-:W-:-:S06]  /*1470*/  FMUL R46, R153, UR8 ;  /* 0x00000008992e7c20 */ /* 0x000fcc0008400000 */
[----:B------:R-:W-:Y:S01]  /*1480*/  HMMA.16816.F32.BF16 R132, R168, R66, R132 ;  /* 0x00000042a884723c */ /* 0x000fe20000041884 */
[----:B------:R-:W-:-:S07]  /*1490*/  FMNMX3 R44, R54, R44, R47, !PT ;  /* 0x0000002c362c7276 */ /* 0x000fce000780002f */
[----:B------:R-:W-:Y:S01]  /*14a0*/  HMMA.16816.F32.BF16 R124, R168, R62, R124 ;  /* 0x0000003ea87c723c */ /* 0x000fe2000004187c */
[----:B0-----:R-:W-:Y:S01]  /*14b0*/  FMNMX3 R48, R44, R46, R55, !PT ;  /* 0x0000002e2c307276 */ /* 0x001fe20007800037 */
[----:B------:R-:W-:Y:S01]  /*14c0*/  FMUL R44, R97, UR8 ;  /* 0x00000008612c7c20 */ /* 0x000fe20008400000 */
[----:B------:R-:W-:-:S05]  /*14d0*/  IMAD.WIDE R52, R10, 0x2, R196 ;  /* 0x000000020a347825 */ /* 0x000fca00078e02c4 */
[C---:B------:R-:W-:Y:S01]  /*14e0*/  HMMA.16816.F32.BF16 R164, R168.reuse, R58, R164 ;  /* 0x0000003aa8a4723c */ /* 0x040fe200000418a4 */
[----:B------:R-:W-:Y:S01]  /*14f0*/  FMUL R46, R157, UR8 ;  /* 0x000000089d2e7c20 */ /* 0x000fe20008400000 */
[----:B------:R-:W-:Y:S01]  /*1500*/  FMUL R57, R144, UR8 ;  /* 0x0000000890397c20 */ /* 0x000fe20008400000 */
[----:B------:R0:W4:Y:S05]  /*1510*/  LDG.E.U16 R49, desc[UR10][R52.64] ;  /* 0x0000000a34317981 */ /* 0x00012a000c1e1500 */
[----:B------:R-:W-:Y:S01]  /*1520*/  HMMA.16816.F32.BF16 R136, R168, R50, R136 ;  /* 0x00000032a888723c */ /* 0x000fe20000041888 */
[----:B------:R-:W-:-:S05]  /*1530*/  FMUL R51, R156, UR8 ;  /* 0x000000089c337c20 */ /* 0x000fca0008400000 */
[----:B------:R-:W-:Y:S01]  /*1540*/  FMNMX3 R48, R48, R44, R51, !PT ;  /* 0x0000002c30307276 */ /* 0x000fe20007800033 */
[----:B0-----:R-:W-:Y:S01]  /*1550*/  FMUL R53, R132, UR8 ;  /* 0x0000000884357c20 */ /* 0x001fe20008400000 */
[----:B------:R-:W-:Y:S02]  /*1560*/  HMMA.16816.F32.BF16 R104, R176, R36, RZ ;  /* 0x00000024b068723c */ /* 0x000fe400000418ff */
[----:B------:R-:W-:Y:S01]  /*1570*/  FMNMX3 R50, R48, R46, R57, !PT ;  /* 0x0000002e30327276 */ /* 0x000fe20007800039 */
[----:B------:R-:W-:Y:S01]  /*1580*/  FMUL R46, R145, UR8 ;  /* 0x00000008912e7c20 */ /* 0x000fe20008400000 */
[----:B------:R-:W-:Y:S01]  /*1590*/  FMUL R48, R133, UR8 ;  /* 0x0000000885307c20 */ /* 0x000fe20008400000 */
[----:B------:R-:W-:-:S03]  /*15a0*/  FMUL R57, R124, UR8 ;  /* 0x000000087c397c20 */ /* 0x000fc60008400000 */
[----:B--2---:R-:W-:Y:S01]  /*15b0*/  HMMA.16816.F32.BF16 R176, R176, R32, RZ ;  /* 0x00000020b0b0723c */ /* 0x004fe200000418ff */
[----:B------:R-:W-:Y:S01]  /*15c0*/  FMNMX3 R46, R50, R46, R53, !PT ;  /* 0x0000002e322e7276 */ /* 0x000fe20007800035 */
[----:B------:R-:W-:-:S03]  /*15d0*/  IMAD.WIDE R36, R10, 0x2, R202 ;  /* 0x000000020a247825 */ /* 0x000fc600078e02ca */
[----:B------:R-:W-:-:S03]  /*15e0*/  FMNMX3 R46, R46, R48, R57, !PT ;  /* 0x000000302e2e7276 */ /* 0x000fc60007800039 */
[----:B------:R-:W-:Y:S01]  /*15f0*/  HMMA.16816.F32.BF16 R100, R168, R42, R100 ;  /* 0x0000002aa864723c */ /* 0x000fe20000041864 */
[----:B------:R-:W-:Y:S01]  /*1600*/  FMUL R42, R125, UR8 ;  /* 0x000000087d2a7c20 */ /* 0x000fe20008400000 */
[----:B------:R-:W-:Y:S01]  /*1610*/  FMUL R43, R164, UR8 ;  /* 0x00000008a42b7c20 */ /* 0x000fe20008400000 */
[----:B------:R-:W-:-:S04]  /*1620*/  IMAD.WIDE R32, R10, 0x2, R204 ;  /* 0x000000020a207825 */ /* 0x000fc800078e02cc */
[----:B------:R-:W-:Y:S01]  /*1630*/  FMUL R48, R165, UR8 ;  /* 0x00000008a5307c20 */ /* 0x000fe20008400000 */
[----:B------:R-:W-:Y:S01]  /*1640*/  FMUL R59, R116, UR8 ;  /* 0x00000008743b7c20 */ /* 0x000fe20008400000 */
[----:B------:R0:W2:Y:S01]  /*1650*/  LDG.E.U16 R45, desc[UR10][R36.64] ;  /* 0x0000000a242d7981 */ /* 0x0000a2000c1e1500 */
[----:B------:R-:W-:-:S03]  /*1660*/  FMNMX3 R42, R46, R42, R43, !PT ;  /* 0x0000002a2e2a7276 */ /* 0x000fc6000780002b */
[----:B------:R1:W5:Y:S01]  /*1670*/  LDG.E.U16 R41, desc[UR10][R32.64] ;  /* 0x0000000a20297981 */ /* 0x000362000c1e1500 */
[----:B------:R-:W-:Y:S01]  /*1680*/  FMNMX3 R50, R42, R48, R59, !PT ;  /* 0x000000302a327276 */ /* 0x000fe2000780003b */
[----:B------:R-:W-:Y:S01]  /*1690*/  FMUL R42, R117, UR8 ;  /* 0x00000008752a7c20 */ /* 0x000fe20008400000 */
[----:B------:R-:W-:Y:S01]  /*16a0*/  FMUL R59, R128, UR8 ;  /* 0x00000008803b7c20 */ /* 0x000fe20008400000 */
[C---:B0-----:R-:W-:Y:S01]  /*16b0*/  IMAD.WIDE R36, R10.reuse, 0x2, R194 ;  /* 0x000000020a247825 */ /* 0x041fe200078e02c2 */
[----:B------:R-:W-:Y:S03]  /*16c0*/  HMMA.16816.F32.BF16 R104, R168, R38, R104 ;  /* 0x00000026a868723c */ /* 0x000fe60000041868 */
[C---:B-1----:R-:W-:Y:S01]  /*16d0*/  IMAD.WIDE R32, R10.reuse, 0x2, R198 ;  /* 0x000000020a207825 */ /* 0x042fe200078e02c6 */
[----:B------:R0:W2:Y:S03]  /*16e0*/  LDG.E.U16 R51, desc[UR10][R36.64] ;  /* 0x0000000a24337981 */ /* 0x0000a6000c1e1500 */
[C---:B------:R-:W-:Y:S01]  /*16f0*/  IMAD.WIDE R54, R10.reuse, 0x2, R188 ;  /* 0x000000020a367825 */ /* 0x040fe200078e02bc */
[----:B------:R1:W2:Y:S03]  /*1700*/  LDG.E.U16 R47, desc[UR10][R32.64] ;  /* 0x0000000a202f7981 */ /* 0x0002a6000c1e1500 */
[----:B------:R-:W-:Y:S01]  /*1710*/  FMUL R48, R129, UR8 ;  /* 0x0000000881307c20 */ /* 0x000fe20008400000 */
[----:B------:R-:W-:-:S04]  /*1720*/  IMAD.WIDE R38, R10, 0x2, R184 ;  /* 0x000000020a267825 */ /* 0x000fc800078e02b8 */
[----:B------:R-:W-:Y:S01]  /*1730*/  FMUL R61, R136, UR8 ;  /* 0x00000008883d7c20 */ /* 0x000fe20008400000 */
[----:B------:R-:W-:Y:S01]  /*1740*/  FMNMX3 R42, R50, R42, R59, !PT ;  /* 0x0000002a322a7276 */ /* 0x000fe2000780003b */
[----:B------:R-:W2:Y:S01]  /*1750*/  LDG.E.U16 R44, desc[UR10][R54.64] ;  /* 0x0000000a362c7981 */ /* 0x000ea2000c1e1500 */
[C---:B0-----:R-:W-:Y:S01]  /*1760*/  IMAD.WIDE R36, R10.reuse, 0x2, R182 ;  /* 0x000000020a247825 */ /* 0x041fe200078e02b6 */
[----:B------:R-:W-:Y:S03]  /*1770*/  HMMA.16816.F32.BF16 R176, R168, R34, R176 ;  /* 0x00000022a8b0723c */ /* 0x000fe600000418b0 */
[----:B-1----:R-:W-:Y:S01]  /*1780*/  IMAD.WIDE R32, R10, 0x2, R186 ;  /* 0x000000020a207825 */ /* 0x002fe200078e02ba */
[----:B------:R0:W2:Y:S01]  /*1790*/  LDG.E.U16 R43, desc[UR10][R36.64] ;  /* 0x0000000a242b7981 */ /* 0x0000a2000c1e1500 */
[----:B------:R-:W-:Y:S02]  /*17a0*/  FMNMX3 R52, R42, R48, R61, !PT ;  /* 0x000000302a347276 */ /* 0x000fe4000780003d */
[C---:B------:R-:W-:Y:S01]  /*17b0*/  IMAD.WIDE R34, R10.reuse, 0x2, R28 ;  /* 0x000000020a227825 */ /* 0x040fe200078e021c */
[----:B------:R1:W2:Y:S03]  /*17c0*/  LDG.E.U16 R55, desc[UR10][R38.64] ;  /* 0x0000000a26377981 */ /* 0x0002a6000c1e1500 */
[C---:B------:R-:W-:Y:S01]  /*17d0*/  IMAD.WIDE R56, R10.reuse, 0x2, R180 ;  /* 0x000000020a387825 */ /* 0x040fe200078e02b4 */
[----:B------:R1:W3:Y:S03]  /*17e0*/  LDG.E.U16 R53, desc[UR10][R32.64] ;  /* 0x0000000a20357981 */ /* 0x0002e6000c1e1500 */
[C---:B0-----:R-:W-:Y:S01]  /*17f0*/  IMAD.WIDE R36, R10.reuse, 0x2, R24 ;  /* 0x000000020a247825 */ /* 0x041fe200078e0218 */
[----:B------:R0:W3:Y:S03]  /*1800*/  LDG.E.U16 R59, desc[UR10][R34.64] ;  /* 0x0000000a223b7981 */ /* 0x0000e6000c1e1500 */
[C---:B-1----:R-:W-:Y:S01]  /*1810*/  IMAD.WIDE R38, R10.reuse, 0x2, R26 ;  /* 0x000000020a267825 */ /* 0x042fe200078e021a */
[----:B------:R-:W3:Y:S03]  /*1820*/  LDG.E.U16 R46, desc[UR10][R56.64] ;  /* 0x0000000a382e7981 */ /* 0x000ee6000c1e1500 */
[C---:B------:R-:W-:Y:S01]  /*1830*/  IMAD.WIDE R32, R10.reuse, 0x2, R30 ;  /* 0x000000020a207825 */ /* 0x040fe200078e021e */
[----:B------:R-:W3:Y:S03]  /*1840*/  LDG.E.U16 R65, desc[UR10][R38.64] ;  /* 0x0000000a26417981 */ /* 0x000ee6000c1e1500 */
[----:B------:R-:W-:Y:S01]  /*1850*/  IMAD.WIDE R60, R10, 0x2, R22 ;  /* 0x000000020a3c7825 */ /* 0x000fe200078e0216 */
[----:B------:R-:W3:Y:S04]  /*1860*/  LDG.E.U16 R48, desc[UR10][R36.64] ;  /* 0x0000000a24307981 */ /* 0x000ee8000c1e1500 */
[----:B------:R1:W3:Y:S04]  /*1870*/  LDG.E.U16 R57, desc[UR10][R32.64] ;  /* 0x0000000a20397981 */ /* 0x0002e8000c1e1500 */
[----:B------:R1:W3:Y:S01]  /*1880*/  LDG.E.U16 R67, desc[UR10][R60.64] ;  /* 0x0000000a3c437981 */ /* 0x0002e2000c1e1500 */
[----:B------:R-:W-:Y:S01]  /*1890*/  FMUL R42, R137, UR8 ;  /* 0x00000008892a7c20 */ /* 0x000fe20008400000 */
[----:B------:R-:W-:Y:S01]  /*18a0*/  FMUL R63, R104, UR8 ;  /* 0x00000008683f7c20 */ /* 0x000fe20008400000 */
[----:B------:R-:W-:Y:S01]  /*18b0*/  FMUL R50, R105, UR8 ;  /* 0x0000000869327c20 */ /* 0x000fe20008400000 */
[----:B------:R-:W-:Y:S01]  /*18c0*/  FMUL R69, R100, UR8 ;  /* 0x0000000864457c20 */ /* 0x000fe20008400000 */
[----:B0-----:R-:W-:Y:S01]  /*18d0*/  FMUL R34, R177, UR8 ;  /* 0x00000008b1227c20 */ /* 0x001fe20008400000 */
[----:B-1----:R-:W-:Y:S01]  /*18e0*/  FMUL R32, R101, UR8 ;  /* 0x0000000865207c20 */ /* 0x002fe20008400000 */
[----:B------:R-:W-:Y:S01]  /*18f0*/  FMNMX3 R42, R52, R42, R63, !PT ;  /* 0x0000002a342a7276 */ /* 0x000fe2000780003f */
[----:B------:R-:W-:Y:S01]  /*1900*/  FMUL R33, R176, UR8 ;  /* 0x00000008b0217c20 */ /* 0x000fe20008400000 */
[----:B------:R-:W-:Y:S01]  /*1910*/  FMUL R37, R154, UR8 ;  /* 0x000000089a257c20 */ /* 0x000fe20008400000 */
[----:B------:R-:W-:Y:S01]  /*1920*/  BAR.SYNC.DEFER_BLOCKING 0x0 ;  /* 0x0000000000007b1d */ /* 0x000fe20000010000 */
[----:B------:R-:W-:-:S04]  /*1930*/  FMNMX3 R42, R42, R50, R69, !PT ;  /* 0x000000322a2a7276 */ /* 0x000fc80007800045 */
[----:B------:R-:W-:-:S04]  /*1940*/  FMNMX3 R33, R42, R32, R33, !PT ;  /* 0x000000202a217276 */ /* 0x000fc80007800021 */
[----:B------:R-:W-:-:S05]  /*1950*/  FMNMX R34, R34, R33, !PT ;  /* 0x0000002122227209 */ /* 0x000fca0007800000 */
[----:B------:R-:W0:Y:S02]  /*1960*/  SHFL.BFLY PT, R33, R34, 0x2, 0x1f ;  /* 0x0c401f0022217f89 */ /* 0x000e2400000e0000 */
[----:B0-----:R-:W-:-:S05]  /*1970*/  FMNMX R35, R34, R33, !PT ;  /* 0x0000002122237209 */ /* 0x001fca0007800000 */
[----:B------:R-:W0:Y:S01]  /*1980*/  SHFL.BFLY PT, R33, R35, 0x1, 0x1f ;  /* 0x0c201f0023217f89 */ /* 0x000e2200000e0000 */
[----:B------:R-:W-:Y:S01]  /*1990*/  FMUL R32, R174, UR8 ;  /* 0x00000008ae207c20 */ /* 0x000fe20008400000 */
[----:B------:R-:W-:Y:S01]  /*19a0*/  FMUL R34, R150, UR8 ;  /* 0x0000000896227c20 */ /* 0x000fe20008400000 */
[----:B0-----:R-:W-:Y:S01]  /*19b0*/  FMNMX3 R33, R35, R33, R190, !PT ;  /* 0x0000002123217276 */ /* 0x001fe200078000be */
[----:B------:R-:W-:-:S05]  /*19c0*/  FMUL R35, R175, UR8 ;  /* 0x00000008af237c20 */ /* 0x000fca0008400000 */
[----:B------:R-:W-:Y:S01]  /*19d0*/  FMNMX3 R36, R32, R35, R34, !PT ;  /* 0x0000002320247276 */ /* 0x000fe20007800022 */
[----:B------:R-:W-:Y:S01]  /*19e0*/  FMUL R32, R151, UR8 ;  /* 0x0000000897207c20 */ /* 0x000fe20008400000 */
[----:B------:R-:W-:Y:S01]  /*19f0*/  FMUL R35, R114, UR8 ;  /* 0x0000000872237c20 */ /* 0x000fe20008400000 */
[----:B------:R-:W-:-:S04]  /*1a00*/  FMUL R34, R115, UR8 ;  /* 0x0000000873227c20 */ /* 0x000fc80008400000 */
[----:B------:R-:W-:Y:S01]  /*1a10*/  FMNMX3 R36, R36, R32, R35, !PT ;  /* 0x0000002024247276 */ /* 0x000fe20007800023 */
[----:B------:R-:W-:Y:S01]  /*1a20*/  FMUL R32, R155, UR8 ;  /* 0x000000089b207c20 */ /* 0x000fe20008400000 */
[----:B------:R-:W-:Y:S02]  /*1a30*/  FMUL R35, R98, UR8 ;  /* 0x0000000862237c20 */ /* 0x000fe40008400000 */
[----:B------:R-:W-:-:S04]  /*1a40*/  FMNMX3 R34, R36, R34, R37, !PT ;  /* 0x0000002224227276 */ /* 0x000fc80007800025 */
[----:B------:R-:W-:Y:S01]  /*1a50*/  FMNMX3 R36, R34, R32, R35, !PT ;  /* 0x0000002022247276 */ /* 0x000fe20007800023 */
[----:B------:R-:W-:Y:S01]  /*1a60*/  FMUL R32, R99, UR8 ;  /* 0x0000000863207c20 */ /* 0x000fe20008400000 */
[----:B------:R-:W-:Y:S01]  /*1a70*/  FMUL R35, R158, UR8 ;  /* 0x000000089e237c20 */ /* 0x000fe20008400000 */
[----:B------:R-:W-:Y:S01]  /*1a80*/  FMUL R34, R159, UR8 ;  /* 0x000000089f227c20 */ /* 0x000fe20008400000 */
[----:B------:R-:W-:-:S03]  /*1a90*/  FMUL R37, R146, UR8 ;  /* 0x0000000892257c20 */ /* 0x000fc60008400000 */
        /* <DEDUP_REMOVED lines=28> */
[----:B------:R-:W-:-:S03]  /*1c60*/  FMUL R35, R179, UR8 ;  /* 0x00000008b3237c20 */ /* 0x000fc60008400000 */
[----:B------:R-:W-:-:S04]  /*1c70*/  FMNMX3 R34, R32, R34, R37, !PT ;  /* 0x0000002220227276 */ /* 0x000fc80007800025 */
[----:B------:R-:W-:-:S05]  /*1c80*/  FMNMX R42, R35, R34, !PT ;  /* 0x00000022232a7209 */ /* 0x000fca0007800000 */
[----:B------:R-:W0:Y:S02]  /*1c90*/  SHFL.BFLY PT, R61, R42, 0x2, 0x1f ;  /* 0x0c401f002a3d7f89 */ /* 0x000e2400000e0000 */
[----:B0-----:R-:W-:-:S05]  /*1ca0*/  FMNMX R75, R42, R61, !PT ;  /* 0x0000003d2a4b7209 */ /* 0x001fca0007800000 */
[----:B------:R-:W0:Y:S04]  /*1cb0*/  SHFL.BFLY PT, R42, R75, 0x1, 0x1f ;  /* 0x0c201f004b2a7f89 */ /* 0x000e2800000e0000 */
[----:B----4-:R-:W-:Y:S01]  /*1cc0*/  STS.U16 [R12+UR6+0x800], R49 ;  /* 0x000800310c007988 */ /* 0x010fe20008000406 */
[----:B0-----:R-:W-:Y:S01]  /*1cd0*/  FMNMX3 R75, R75, R42, R192, !PT ;  /* 0x0000002a4b4b7276 */ /* 0x001fe200078000c0 */
[----:B------:R-:W-:Y:S02]  /*1ce0*/  FADD R42, -R33, R190 ;  /* 0x000000be212a7221 */ /* 0x000fe40000000100 */
[----:B-----5:R-:W-:Y:S02]  /*1cf0*/  STS.U16 [R12+UR6], R41 ;  /* 0x000000290c007988 */ /* 0x020fe40008000406 */
[----:B------:R-:W-:-:S02]  /*1d00*/  FMUL R42, R42, 1.4426950216293334961 ;  /* 0x3fb8aa3b2a2a7820 */ /* 0x000fc40000400000 */
[----:B--2---:R-:W-:Y:S04]  /*1d10*/  STS.U16 [R12+UR6+0x1000], R55 ;  /* 0x001000370c007988 */ /* 0x004fe80008000406 */
[----:B---3--:R-:W-:Y:S04]  /*1d20*/  STS.U16 [R12+UR6+0x1800], R59 ;  /* 0x0018003b0c007988 */ /* 0x008fe80008000406 */
[----:B------:R-:W-:Y:S04]  /*1d30*/  STS.U16 [R18+UR6+0x200], R45 ;  /* 0x0002002d12007988 */ /* 0x000fe80008000406 */
[----:B------:R-:W-:Y:S04]  /*1d40*/  STS.U16 [R18+UR6+0xa00], R51 ;  /* 0x000a003312007988 */ /* 0x000fe80008000406 */
[----:B------:R-:W-:Y:S04]  /*1d50*/  STS.U16 [R18+UR6+0x1200], R43 ;  /* 0x0012002b12007988 */ /* 0x000fe80008000406 */
[----:B------:R-:W-:Y:S04]  /*1d60*/  STS.U16 [R18+UR6+0x1a00], R65 ;  /* 0x001a004112007988 */ /* 0x000fe80008000406 */
[----:B------:R-:W-:Y:S04]  /*1d70*/  STS.U16 [R19+UR6+0x400], R40 ;  /* 0x0004002813007988 */ /* 0x000fe80008000406 */
[----:B------:R0:W-:Y:S04]  /*1d80*/  STS.U16 [R19+UR6+0xc00], R44 ;  /* 0x000c002c13007988 */ /* 0x0001e80008000406 */
[----:B------:R-:W-:Y:S04]  /*1d90*/  STS.U16 [R19+UR6+0x1400], R46 ;  /* 0x0014002e13007988 */ /* 0x000fe80008000406 */
[----:B------:R-:W-:Y:S04]  /*1da0*/  STS.U16 [R19+UR6+0x1c00], R48 ;  /* 0x001c003013007988 */ /* 0x000fe80008000406 */
[----:B------:R-:W-:Y:S04]  /*1db0*/  STS.U16 [R20+UR6+0x600], R47 ;  /* 0x0006002f14007988 */ /* 0x000fe80008000406 */
[----:B------:R1:W-:Y:S04]  /*1dc0*/  STS.U16 [R20+UR6+0xe00], R53 ;  /* 0x000e003514007988 */ /* 0x0003e80008000406 */
[----:B------:R-:W-:Y:S04]  /*1dd0*/  STS.U16 [R20+UR6+0x1600], R57 ;  /* 0x0016003914007988 */ /* 0x000fe80008000406 */
[----:B------:R-:W-:Y:S01]  /*1de0*/  STS.U16 [R20+UR6+0x1e00], R67 ;  /* 0x001e004314007988 */ /* 0x000fe20008000406 */
[----:B------:R-:W-:Y:S06]  /*1df0*/  BAR.SYNC.DEFER_BLOCKING 0x0 ;  /* 0x0000000000007b1d */ /* 0x000fec0000010000 */
[----:B------:R2:W3:Y:S01]  /*1e00*/  MUFU.EX2 R74, R42 ;  /* 0x0000002a004a7308 */ /* 0x0004e20000000800 */
[--C-:B------:R-:W-:Y:S01]  /*1e10*/  FFMA R112, R112, UR8, -R33.reuse ;  /* 0x0000000870707c23 */ /* 0x100fe20008000821 */
[--C-:B------:R-:W-:Y:S01]  /*1e20*/  FFMA R113, R113, UR8, -R33.reuse ;  /* 0x0000000871717c23 */ /* 0x100fe20008000821 */
[--C-:B------:R-:W-:Y:S01]  /*1e30*/  FFMA R105, R105, UR8, -R33.reuse ;  /* 0x0000000869697c23 */ /* 0x100fe20008000821 */
[--C-:B------:R-:W-:Y:S01]  /*1e40*/  FFMA R100, R100, UR8, -R33.reuse ;  /* 0x0000000864647c23 */ /* 0x100fe20008000821 */
[--C-:B------:R-:W-:Y:S01]  /*1e50*/  FFMA R172, R172, UR8, -R33.reuse ;  /* 0x00000008acac7c23 */ /* 0x100fe20008000821 */
[--C-:B------:R-:W-:Y:S01]  /*1e60*/  FFMA R173, R173, UR8, -R33.reuse ;  /* 0x00000008adad7c23 */ /* 0x100fe20008000821 */
[--C-:B------:R-:W-:Y:S01]  /*1e70*/  FFMA R148, R148, UR8, -R33.reuse ;  /* 0x0000000894947c23 */ /* 0x100fe20008000821 */
[----:B------:R-:W-:Y:S01]  /*1e80*/  FFMA R149, R149, UR8, -R33 ;  /* 0x0000000895957c23 */ /* 0x000fe20008000821 */
[--C-:B------:R-:W-:Y:S01]  /*1e90*/  FFMA R174, R174, UR8, -R75.reuse ;  /* 0x00000008aeae7c23 */ /* 0x100fe2000800084b */
[--C-:B------:R-:W-:Y:S01]  /*1ea0*/  FFMA R175, R175, UR8, -R75.reuse ;  /* 0x00000008afaf7c23 */ /* 0x100fe2000800084b */
[--C-:B------:R-:W-:Y:S01]  /*1eb0*/  FFMA R150, R150, UR8, -R75.reuse ;  /* 0x0000000896967c23 */ /* 0x100fe2000800084b */
[----:B------:R-:W-:Y:S01]  /*1ec0*/  FFMA R151, R151, UR8, -R75 ;  /* 0x0000000897977c23 */ /* 0x000fe2000800084b */
[----:B--2---:R-:W2:Y:S01]  /*1ed0*/  LDSM.16.M88.4 R40, [R15+UR6] ;  /* 0x000000060f28783b */ /* 0x004ea20008000200 */
[----:B0-----:R-:W-:Y:S01]  /*1ee0*/  FADD R44, -R75, R192 ;  /* 0x000000c04b2c7221 */ /* 0x001fe20000000100 */
[----:B------:R-:W-:Y:S01]  /*1ef0*/  FMUL R91, R112, 1.4426950216293334961 ;  /* 0x3fb8aa3b705b7820 */ /* 0x000fe20000400000 */
        /* <DEDUP_REMOVED lines=12> */
[----:B------:R-:W-:Y:S01]  /*1fc0*/  MUFU.EX2 R94, R94 ;  /* 0x0000005e005e7308 */ /* 0x000fe20000000800 */
[----:B------:R-:W0:Y:S04]  /*1fd0*/  LDSM.16.M88.4 R44, [R15+UR6+0x800] ;  /* 0x000800060f2c783b */ /* 0x000e280008000200 */
[----:B------:R-:W4:Y:S03]  /*1fe0*/  LDSM.16.M88.4 R48, [R15+UR6+0x1000] ;  /* 0x001000060f30783b */ /* 0x000f260008000200 */
[----:B------:R-:W5:Y:S01]  /*1ff0*/  MUFU.EX2 R95, R95 ;  /* 0x0000005f005f7308 */ /* 0x000f620000000800 */
[--C-:B------:R-:W-:Y:S01]  /*2000*/  FFMA R96, R96, UR8, -R33.reuse ;  /* 0x0000000860607c23 */ /* 0x100fe20008000821 */
[--C-:B------:R-:W-:Y:S01]  /*2010*/  FFMA R97, R97, UR8, -R33.reuse ;  /* 0x0000000861617c23 */ /* 0x100fe20008000821 */
[--C-:B------:R-:W-:Y:S01]  /*2020*/  FFMA R101, R101, UR8, -R33.reuse ;  /* 0x0000000865657c23 */ /* 0x100fe20008000821 */
[--C-:B------:R-:W-:Y:S01]  /*2030*/  FFMA R152, R152, UR8, -R33.reuse ;  /* 0x0000000898987c23 */ /* 0x100fe20008000821 */
[----:B------:R-:W-:Y:S01]  /*2040*/  FFMA R153, R153, UR8, -R33 ;  /* 0x0000000899997c23 */ /* 0x000fe20008000821 */
[--C-:B------:R-:W-:Y:S01]  /*2050*/  FFMA R114, R114, UR8, -R75.reuse ;  /* 0x0000000872727c23 */ /* 0x100fe2000800084b */
[--C-:B------:R-:W-:Y:S01]  /*2060*/  FFMA R115, R115, UR8, -R75.reuse ;  /* 0x0000000873737c23 */ /* 0x100fe2000800084b */
[----:B------:R-:W-:Y:S01]  /*2070*/  MUFU.EX2 R93, R93 ;  /* 0x0000005d005d7308 */ /* 0x000fe20000000800 */
[--C-:B------:R-:W-:Y:S01]  /*2080*/  FFMA R154, R154, UR8, -R75.reuse ;  /* 0x000000089a9a7c23 */ /* 0x100fe2000800084b */
[--C-:B------:R-:W-:Y:S01]  /*2090*/  FFMA R155, R155, UR8, -R75.reuse ;  /* 0x000000089b9b7c23 */ /* 0x100fe2000800084b */
[----:B------:R-:W-:Y:S01]  /*20a0*/  FFMA R98, R98, UR8, -R75 ;  /* 0x0000000862627c23 */ /* 0x000fe2000800084b */
[----:B------:R-:W0:Y:S04]  /*20b0*/  LDSM.16.M88.4 R56, [R15+UR6+0x1800] ;  /* 0x001800060f38783b */ /* 0x000e280008000200 */
[----:B------:R-:W0:Y:S01]  /*20c0*/  MUFU.EX2 R92, R92 ;  /* 0x0000005c005c7308 */ /* 0x000e220000000800 */
[--C-:B------:R-:W-:Y:S01]  /*20d0*/  FFMA R104, R104, UR8, -R33.reuse ;  /* 0x0000000868687c23 */ /* 0x100fe20008000821 */
[--C-:B------:R-:W-:Y:S01]  /*20e0*/  FFMA R117, R117, UR8, -R33.reuse ;  /* 0x0000000875757c23 */ /* 0x100fe20008000821 */
[--C-:B------:R-:W-:Y:S01]  /*20f0*/  FFMA R156, R156, UR8, -R33.reuse ;  /* 0x000000089c9c7c23 */ /* 0x100fe20008000821 */
[----:B------:R-:W-:Y:S01]  /*2100*/  FFMA R157, R157, UR8, -R33 ;  /* 0x000000089d9d7c23 */ /* 0x000fe20008000821 */
[--C-:B------:R-:W-:Y:S01]  /*2110*/  FFMA R158, R158, UR8, -R75.reuse ;  /* 0x000000089e9e7c23 */ /* 0x100fe2000800084b */
[----:B------:R-:W-:Y:S01]  /*2120*/  FFMA R159, R159, UR8, -R75 ;  /* 0x000000089f9f7c23 */ /* 0x000fe2000800084b */
[----:B------:R-:W-:Y:S01]  /*2130*/  LDSM.16.M88.4 R68, [R14+UR6] ;  /* 0x000000060e44783b */ /* 0x000fe20008000200 */
[----:B------:R-:W-:Y:S08]  /*2140*/  MUFU.EX2 R112, R112 ;  /* 0x0000007000707308 */ /* 0x000ff00000000800 */
[----:B------:R-:W1:Y:S08]  /*2150*/  MUFU.EX2 R113, R113 ;  /* 0x0000007100717308 */ /* 0x000e700000000800 */
[----:B------:R-:W-:Y:S08]  /*2160*/  MUFU.EX2 R105, R105 ;  /* 0x0000006900697308 */ /* 0x000ff00000000800 */
[----:B------:R-:W2:Y:S08]  /*2170*/  MUFU.EX2 R100, R100 ;  /* 0x0000006400647308 */ /* 0x000eb00000000800 */
[----:B------:R-:W4:Y:S01]  /*2180*/  MUFU.EX2 R76, R76 ;  /* 0x0000004c004c7308 */ /* 0x000f220000000800 */
[C---:B---3--:R-:W-:Y:S01]  /*2190*/  FMUL R160, R74.reuse, R160 ;  /* 0x000000a04aa07220 */ /* 0x048fe20000400000 */
[----:B------:R-:W-:Y:S01]  /*21a0*/  FMUL R161, R74, R161 ;  /* 0x000000a14aa17220 */ /* 0x000fe20000400000 */
[----:B-----5:R-:W-:-:S02]  /*21b0*/  F2FP.BF16.F32.PACK_AB R52, R95, R94 ;  /* 0x0000005e5f34723e */ /* 0x020fc400000010ff */
[----:B0-----:R-:W-:Y:S02]  /*21c0*/  F2FP.BF16.F32.PACK_AB R54, R92, R93 ;  /* 0x0000005d5c36723e */ /* 0x001fe400000010ff */
[----:B-1----:R-:W-:Y:S02]  /*21d0*/  F2FP.BF16.F32.PACK_AB R53, R113, R112 ;  /* 0x000000707135723e */ /* 0x002fe400000010ff */
[----:B--2---:R-:W-:Y:S01]  /*21e0*/  F2FP.BF16.F32.PACK_AB R55, R100, R105 ;  /* 0x000000696437723e */ /* 0x004fe200000010ff */
[----:B------:R-:W-:Y:S01]  /*21f0*/  FMUL R86, R96, 1.4426950216293334961 ;  /* 0x3fb8aa3b60567820 */ /* 0x000fe20000400000 */
[----:B------:R-:W-:Y:S01]  /*2200*/  FMUL R87, R97, 1.4426950216293334961 ;  /* 0x3fb8aa3b61577820 */ /* 0x000fe20000400000 */
[----:B------:R-:W-:Y:S01]  /*2210*/  FMUL R73, R101, 1.4426950216293334961 ;  /* 0x3fb8aa3b65497820 */ /* 0x000fe20000400000 */
[----:B------:R-:W-:Y:S01]  /*2220*/  FMUL R88, R152, 1.4426950216293334961 ;  /* 0x3fb8aa3b98587820 */ /* 0x000fe20000400000 */
[----:B------:R-:W-:Y:S01]  /*2230*/  FMUL R89, R153, 1.4426950216293334961 ;  /* 0x3fb8aa3b99597820 */ /* 0x000fe20000400000 */
[C---:B----4-:R-:W-:Y:S01]  /*2240*/  FMUL R162, R76.reuse, R162 ;  /* 0x000000a24ca27220 */ /* 0x050fe20000400000 */
[----:B------:R-:W-:Y:S01]  /*2250*/  FMUL R163, R76, R163 ;  /* 0x000000a34ca37220 */ /* 0x000fe20000400000 */
[----:B------:R-:W-:Y:S01]  /*2260*/  FMUL R101, R114, 1.4426950216293334961 ;  /* 0x3fb8aa3b72657820 */ /* 0x000fe20000400000 */
[----:B------:R-:W-:Y:S01]  /*2270*/  FMUL R96, R115, 1.4426950216293334961 ;  /* 0x3fb8aa3b73607820 */ /* 0x000fe20000400000 */
[----:B------:R-:W-:Y:S01]  /*2280*/  FMUL R97, R154, 1.4426950216293334961 ;  /* 0x3fb8aa3b9a617820 */ /* 0x000fe20000400000 */
[----:B------:R-:W-:Y:S01]  /*2290*/  FMUL R155, R155, 1.4426950216293334961 ;  /* 0x3fb8aa3b9b9b7820 */ /* 0x000fe20000400000 */
[----:B------:R-:W-:Y:S02]  /*22a0*/  MUFU.EX2 R91, R91 ;  /* 0x0000005b005b7308 */ /* 0x000fe40000000800 */
[----:B------:R-:W-:Y:S01]  /*22b0*/  HMMA.16816.F32.BF16 R160, R52, R40, R160 ;  /* 0x0000002834a0723c */ /* 0x000fe200000418a0 */
[----:B------:R-:W-:-:S05]  /*22c0*/  FMUL R41, R98, 1.4426950216293334961 ;  /* 0x3fb8aa3b62297820 */ /* 0x000fca0000400000 */
[----:B------:R-:W0:Y:S08]  /*22d0*/  MUFU.EX2 R90, R90 ;  /* 0x0000005a005a7308 */ /* 0x000e300000000800 */
[----:B------:R-:W-:Y:S08]  /*22e0*/  MUFU.EX2 R88, R88 ;  /* 0x0000005800587308 */ /* 0x000ff00000000800 */
[----:B------:R-:W1:Y:S08]  /*22f0*/  MUFU.EX2 R89, R89 ;  /* 0x0000005900597308 */ /* 0x000e700000000800 */
[----:B------:R-:W-:Y:S08]  /*2300*/  MUFU.EX2 R101, R101 ;  /* 0x0000006500657308 */ /* 0x000ff00000000800 */
[----:B------:R-:W2:Y:S08]  /*2310*/  MUFU.EX2 R96, R96 ;  /* 0x0000006000607308 */ /* 0x000eb00000000800 */
[----:B------:R-:W-:Y:S08]  /*2320*/  MUFU.EX2 R97, R97 ;  /* 0x0000006100617308 */ /* 0x000ff00000000800 */
[----:B------:R-:W3:Y:S01]  /*2330*/  MUFU.EX2 R98, R155 ;  /* 0x0000009b00627308 */ /* 0x000ee20000000800 */
[C---:B------:R-:W-:Y:S01]  /*2340*/  FMUL R108, R74.reuse, R108 ;  /* 0x0000006c4a6c7220 */ /* 0x040fe20000400000 */
[----:B------:R-:W-:Y:S01]  /*2350*/  FMUL R109, R74, R109 ;  /* 0x0000006d4a6d7220 */ /* 0x000fe20000400000 */
[C---:B------:R-:W-:Y:S01]  /*2360*/  FMUL R110, R76.reuse, R110 ;  /* 0x0000006e4c6e7220 */ /* 0x040fe20000400000 */
[----:B------:R-:W-:Y:S01]  /*2370*/  FMUL R111, R76, R111 ;  /* 0x0000006f4c6f7220 */ /* 0x000fe20000400000 */
[C---:B------:R-:W-:Y:S01]  /*2380*/  FMUL R120, R74.reuse, R120 ;  /* 0x000000784a787220 */ /* 0x040fe20000400000 */
[----:B------:R-:W-:Y:S01]  /*2390*/  FMUL R121, R74, R121 ;  /* 0x000000794a797220 */ /* 0x000fe20000400000 */
[C---:B------:R-:W-:Y:S01]  /*23a0*/  FMUL R122, R76.reuse, R122 ;  /* 0x0000007a4c7a7220 */ /* 0x040fe20000400000 */
[----:B------:R-:W-:Y:S01]  /*23b0*/  FMUL R123, R76, R123 ;  /* 0x0000007b4c7b7220 */ /* 0x000fe20000400000 */
[----:B------:R-:W-:Y:S01]  /*23c0*/  FFMA R40, R99, UR8, -R75 ;  /* 0x0000000863287c23 */ /* 0x000fe2000800084b */
[----:B0-----:R-:W-:Y:S01]  /*23d0*/  F2FP.BF16.F32.PACK_AB R64, R90, R91 ;  /* 0x0000005b5a40723e */ /* 0x001fe200000010ff */
[----:B------:R-:W-:Y:S01]  /*23e0*/  HMMA.16816.F32.BF16 R108, R52, R44, R108 ;  /* 0x0000002c346c723c */ /* 0x000fe2000004186c */
[----:B-1----:R-:W-:-:S02]  /*23f0*/  F2FP.BF16.F32.PACK_AB R66, R89, R88 ;  /* 0x000000585942723e */ /* 0x002fc400000010ff */
[----:B--2---:R-:W-:Y:S01]  /*2400*/  F2FP.BF16.F32.PACK_AB R65, R96, R101 ;  /* 0x000000656041723e */ /* 0x004fe200000010ff */
[----:B------:R-:W-:Y:S01]  /*2410*/  FMUL R40, R40, 1.4426950216293334961 ;  /* 0x3fb8aa3b28287820 */ /* 0x000fe20000400000 */
[----:B---3--:R-:W-:-:S03]  /*2420*/  F2FP.BF16.F32.PACK_AB R67, R98, R97 ;  /* 0x000000616243723e */ /* 0x008fc600000010ff */
[----:B------:R-:W-:Y:S01]  /*2430*/  HMMA.16816.F32.BF16 R120, R52, R48, R120 ;  /* 0x000000303478723c */ /* 0x000fe20000041878 */
[----:B------:R-:W-:Y:S01]  /*2440*/  FMUL R60, R104, 1.4426950216293334961 ;  /* 0x3fb8aa3b683c7820 */ /* 0x000fe20000400000 */
[----:B------:R-:W-:Y:S01]  /*2450*/  MUFU.EX2 R99, R41 ;  /* 0x0000002900637308 */ /* 0x000fe20000000800 */
[----:B------:R-:W-:-:S05]  /*2460*/  FADD R94, R94, R95 ;  /* 0x0000005f5e5e7221 */ /* 0x000fca0000000000 */
[C---:B------:R-:W-:Y:S02]  /*2470*/  HMMA.16816.F32.BF16 R160, R64.reuse, R42, R160 ;  /* 0x0000002a40a0723c */ /* 0x040fe400000418a0 */
[----:B------:R0:W-:Y:S01]  /*2480*/  MUFU.EX2 R104, R40 ;  /* 0x0000002800687308 */ /* 0x0001e20000000800 */
[----:B------:R-:W-:Y:S01]  /*2490*/  FMUL R140, R74, R140 ;  /* 0x0000008c4a8c7220 */ /* 0x000fe20000400000 */
[----:B------:R-:W-:Y:S01]  /*24a0*/  FMUL R142, R76, R142 ;  /* 0x0000008e4c8e7220 */ /* 0x000fe20000400000 */
[----:B------:R-:W-:Y:S01]  /*24b0*/  FMUL R141, R74, R141 ;  /* 0x0000008d4a8d7220 */ /* 0x000fe20000400000 */
[----:B------:R-:W-:Y:S01]  /*24c0*/  FMUL R143, R76, R143 ;  /* 0x0000008f4c8f7220 */ /* 0x000fe20000400000 */
[----:B0-----:R-:W0:Y:S01]  /*24d0*/  LDSM.16.M88.4 R40, [R14+UR6+0x800] ;  /* 0x000800060e28783b */ /* 0x001e220008000200 */
[----:B------:R-:W-:Y:S01]  /*24e0*/  FADD R49, R93, R94 ;  /* 0x0000005e5d317221 */ /* 0x000fe20000000000 */
[----:B------:R-:W-:Y:S01]  /*24f0*/  FMUL R37, R117, 1.4426950216293334961 ;  /* 0x3fb8aa3b75257820 */ /* 0x000fe20000400000 */
[----:B------:R-:W-:Y:S01]  /*2500*/  FMUL R84, R156, 1.4426950216293334961 ;  /* 0x3fb8aa3b9c547820 */ /* 0x000fe20000400000 */
[----:B------:R-:W-:Y:S01]  /*2510*/  FMUL R85, R157, 1.4426950216293334961 ;  /* 0x3fb8aa3b9d557820 */ /* 0x000fe20000400000 */
[----:B------:R-:W-:Y:S01]  /*2520*/  FMUL R117, R158, 1.4426950216293334961 ;  /* 0x3fb8aa3b9e757820 */ /* 0x000fe20000400000 */
[----:B------:R-:W-:Y:S01]  /*2530*/  FMUL R114, R159, 1.4426950216293334961 ;  /* 0x3fb8aa3b9f727820 */ /* 0x000fe20000400000 */
[C---:B------:R-:W-:Y:S01]  /*2540*/  HMMA.16816.F32.BF16 R108, R64.reuse, R46, R108 ;  /* 0x0000002e406c723c */ /* 0x040fe2000004186c */
[----:B------:R-:W-:Y:S01]  /*2550*/  FADD R92, R92, R49 ;  /* 0x000000315c5c7221 */ /* 0x000fe20000000000 */
[----:B------:R-:W1:Y:S01]  /*2560*/  LDSM.16.M88.4 R44, [R14+UR6+0x1000] ;  /* 0x001000060e2c783b */ /* 0x000e620008000200 */
[----:B------:R-:W-:Y:S05]  /*2570*/  MUFU.EX2 R86, R86 ;  /* 0x0000005600567308 */ /* 0x000fea0000000800 */
[----:B------:R-:W-:Y:S01]  /*2580*/  HMMA.16816.F32.BF16 R120, R64, R50, R120 ;  /* 0x000000324078723c */ /* 0x000fe20000041878 */
[----:B------:R-:W2:Y:S02]  /*2590*/  LDSM.16.M88.4 R48, [R14+UR6+0x1800] ;  /* 0x001800060e30783b */ /* 0x000ea40008000200 */
[----:B------:R-:W3:Y:S05]  /*25a0*/  MUFU.EX2 R87, R87 ;  /* 0x0000005700577308 */ /* 0x000eea0000000800 */
[----:B------:R-:W-:Y:S01]  /*25b0*/  HMMA.16816.F32.BF16 R52, R52, R56, R140 ;  /* 0x000000383434723c */ /* 0x000fe2000004188c */
[----:B------:R-:W-:-:S02]  /*25c0*/  FADD R112, R112, R113 ;  /* 0x0000007170707221 */ /* 0x000fc40000000000 */
[----:B------:R-:W-:Y:S08]  /*25d0*/  MUFU.EX2 R84, R84 ;  /* 0x0000005400547308 */ /* 0x000ff00000000800 */
[----:B------:R-:W4:Y:S01]  /*25e0*/  MUFU.EX2 R85, R85 ;  /* 0x0000005500557308 */ /* 0x000f220000000800 */
[----:B------:R-:W-:-:S07]  /*25f0*/  FADD R105, R105, R112 ;  /* 0x0000007069697221 */ /* 0x000fce0000000000 */
[----:B------:R-:W-:Y:S08]  /*2600*/  MUFU.EX2 R117, R117 ;  /* 0x0000007500757308 */ /* 0x000ff00000000800 */
[----:B------:R-:W5:Y:S01]  /*2610*/  MUFU.EX2 R114, R114 ;  /* 0x0000007200727308 */ /* 0x000f620000000800 */
        /* <DEDUP_REMOVED lines=8> */
[----:B------:R-:W-:Y:S01]  /*26a0*/  FFMA R134, R134, UR8, -R75 ;  /* 0x0000000886867c23 */ /* 0x000fe2000800084b */
[----:B------:R-:W-:Y:S01]  /*26b0*/  FADD R100, R100, R105 ;  /* 0x0000006964647221 */ /* 0x000fe20000000000 */
[----:B------:R-:W-:Y:S01]  /*26c0*/  FADD R95, R91, R92 ;  /* 0x0000005c5b5f7221 */ /* 0x000fe20000000000 */
[----:B------:R-:W-:Y:S01]  /*26d0*/  FFMA R135, R135, UR8, -R75 ;  /* 0x0000000887877c23 */ /* 0x000fe2000800084b */
        /* <DEDUP_REMOVED lines=9> */
[----:B------:R-:W-:Y:S01]  /*2770*/  FADD R101, R101, R100 ;  /* 0x0000006465657221 */ /* 0x000fe20000000000 */
[----:B------:R-:W-:Y:S01]  /*2780*/  FADD R95, R90, R95 ;  /* 0x0000005f5a5f7221 */ /* 0x000fe20000000000 */
[----:B------:R-:W-:Y:S01]  /*2790*/  FMUL R135, R135, 1.4426950216293334961 ;  /* 0x3fb8aa3b87877820 */ /* 0x000fe20000400000 */
[----:B------:R-:W-:Y:S01]  /*27a0*/  HMMA.16816.F32.BF16 R56, R64, R58, R52 ;  /* 0x0000003a4038723c */ /* 0x000fe20000041834 */
[----:B---3--:R-:W-:Y:S01]  /*27b0*/  F2FP.BF16.F32.PACK_AB R52, R87, R86 ;  /* 0x000000565734723e */ /* 0x008fe200000010ff */
[----:B------:R-:W-:Y:S01]  /*27c0*/  FADD R96, R96, R101 ;  /* 0x0000006560607221 */ /* 0x000fe20000000000 */
[----:B----4-:R-:W-:Y:S01]  /*27d0*/  F2FP.BF16.F32.PACK_AB R54, R85, R84 ;  /* 0x000000545536723e */ /* 0x010fe200000010ff */
[----:B------:R-:W-:Y:S01]  /*27e0*/  FFMA R125, R125, UR8, -R33 ;  /* 0x000000087d7d7c23 */ /* 0x000fe20008000821 */
[----:B------:R-:W-:Y:S01]  /*27f0*/  F2FP.BF16.F32.PACK_AB R53, R104, R99 ;  /* 0x000000636835723e */ /* 0x000fe200000010ff */
[----:B------:R-:W-:Y:S01]  /*2800*/  FFMA R126, R126, UR8, -R75 ;  /* 0x000000087e7e7c23 */ /* 0x000fe2000800084b */
[----:B-----5:R-:W-:Y:S01]  /*2810*/  F2FP.BF16.F32.PACK_AB R55, R114, R117 ;  /* 0x000000757237723e */ /* 0x020fe200000010ff */
[----:B------:R-:W-:Y:S01]  /*2820*/  FADD R64, R88, R95 ;  /* 0x0000005f58407221 */ /* 0x000fe20000000000 */
[----:B------:R-:W-:Y:S01]  /*2830*/  MUFU.EX2 R83, R83 ;  /* 0x0000005300537308 */ /* 0x000fe20000000800 */
[----:B------:R-:W-:Y:S01]  /*2840*/  FADD R97, R97, R96 ;  /* 0x0000006061617221 */ /* 0x000fe20000000000 */
[--C-:B------:R-:W-:Y:S01]  /*2850*/  FFMA R127, R127, UR8, -R75.reuse ;  /* 0x000000087f7f7c23 */ /* 0x100fe2000800084b */
[----:B------:R-:W-:Y:S01]  /*2860*/  FADD R89, R89, R64 ;  /* 0x0000004059597221 */ /* 0x000fe20000000000 */
[----:B------:R-:W-:Y:S01]  /*2870*/  FFMA R166, R166, UR8, -R75 ;  /* 0x00000008a6a67c23 */ /* 0x000fe2000800084b */
[--C-:B------:R-:W-:Y:S01]  /*2880*/  FFMA R164, R164, UR8, -R33.reuse ;  /* 0x00000008a4a47c23 */ /* 0x100fe20008000821 */
[----:B------:R-:W-:Y:S01]  /*2890*/  FFMA R165, R165, UR8, -R33 ;  /* 0x00000008a5a57c23 */ /* 0x000fe20008000821 */
[----:B------:R-:W-:Y:S01]  /*28a0*/  FFMA R167, R167, UR8, -R75 ;  /* 0x00000008a7a77c23 */ /* 0x000fe2000800084b */
[----:B------:R-:W3:Y:S01]  /*28b0*/  MUFU.EX2 R82, R82 ;  /* 0x0000005200527308 */ /* 0x000ee20000000800 */
[C---:B0-----:R-:W-:Y:S01]  /*28c0*/  HMMA.16816.F32.BF16 R108, R52.reuse, R40, R108 ;  /* 0x00000028346c723c */ /* 0x041fe2000004186c */
[----:B------:R-:W-:Y:S01]  /*28d0*/  FADD R98, R98, R97 ;  /* 0x0000006162627221 */ /* 0x000fe20000000000 */
[--C-:B------:R-:W-:Y:S01]  /*28e0*/  FFMA R118, R118, UR8, -R75.reuse ;  /* 0x0000000876767c23 */ /* 0x100fe2000800084b */
[----:B------:R-:W-:Y:S01]  /*28f0*/  FFMA R119, R119, UR8, -R75 ;  /* 0x0000000877777c23 */ /* 0x000fe2000800084b */
[----:B------:R-:W-:Y:S01]  /*2900*/  FFMA R128, R128, UR8, -R33 ;  /* 0x0000000880807c23 */ /* 0x000fe20008000821 */
[----:B------:R-:W-:Y:S01]  /*2910*/  FFMA R130, R130, UR8, -R75 ;  /* 0x0000000882827c23 */ /* 0x000fe2000800084b */
[----:B------:R-:W-:Y:S01]  /*2920*/  FFMA R129, R129, UR8, -R33 ;  /* 0x0000000881817c23 */ /* 0x000fe20008000821 */
[----:B------:R-:W-:Y:S01]  /*2930*/  MUFU.EX2 R80, R80 ;  /* 0x0000005000507308 */ /* 0x000fe20000000800 */
[----:B------:R-:W-:Y:S01]  /*2940*/  FADD R86, R86, R89 ;  /* 0x0000005956567221 */ /* 0x000fe20000000000 */
[----:B------:R-:W-:Y:S01]  /*2950*/  FFMA R131, R131, UR8, -R75 ;  /* 0x0000000883837c23 */ /* 0x000fe2000800084b */
[----:B------:R-:W-:Y:S01]  /*2960*/  FFMA R136, R136, UR8, -R33 ;  /* 0x0000000888887c23 */ /* 0x000fe20008000821 */
[----:B------:R-:W-:Y:S01]  /*2970*/  FFMA R138, R138, UR8, -R75 ;  /* 0x000000088a8a7c23 */ /* 0x000fe2000800084b */
[----:B------:R-:W-:Y:S01]  /*2980*/  FFMA R137, R137, UR8, -R33 ;  /* 0x0000000889897c23 */ /* 0x000fe20008000821 */
[--C-:B------:R-:W-:Y:S01]  /*2990*/  FFMA R139, R139, UR8, -R75.reuse ;  /* 0x000000088b8b7c23 */ /* 0x100fe2000800084b */
[--C-:B------:R-:W-:Y:S01]  /*29a0*/  FFMA R106, R106, UR8, -R75.reuse ;  /* 0x000000086a6a7c23 */ /* 0x100fe2000800084b */
[----:B------:R-:W0:Y:S01]  /*29b0*/  MUFU.EX2 R81, R81 ;  /* 0x0000005100517308 */ /* 0x000e220000000800 */
[--C-:B------:R-:W-:Y:S01]  /*29c0*/  FFMA R107, R107, UR8, -R75.reuse ;  /* 0x000000086b6b7c23 */ /* 0x100fe2000800084b */
[--C-:B------:R-:W-:Y:S01]  /*29d0*/  FFMA R102, R102, UR8, -R75.reuse ;  /* 0x0000000866667c23 */ /* 0x100fe2000800084b */
[----:B------:R-:W-:Y:S01]  /*29e0*/  FFMA R103, R103, UR8, -R75 ;  /* 0x0000000867677c23 */ /* 0x000fe2000800084b */
[----:B------:R-:W-:Y:S01]  /*29f0*/  FFMA R176, R176, UR8, -R33 ;  /* 0x00000008b0b07c23 */ /* 0x000fe20008000821 */
[----:B------:R-:W-:Y:S01]  /*2a00*/  FFMA R178, R178, UR8, -R75 ;  /* 0x00000008b2b27c23 */ /* 0x000fe2000800084b */
[----:B------:R-:W-:Y:S01]  /*2a10*/  FFMA R177, R177, UR8, -R33 ;  /* 0x00000008b1b17c23 */ /* 0x000fe20008000821 */
[----:B------:R-:W-:Y:S01]  /*2a20*/  FFMA R179, R179, UR8, -R75 ;  /* 0x00000008b3b37c23 */ /* 0x000fe2000800084b */
[----:B------:R-:W-:Y:S01]  /*2a30*/  MUFU.EX2 R115, R115 ;  /* 0x0000007300737308 */ /* 0x000fe20000000800 */
[----:B------:R-:W-:Y:S07]  /*2a40*/  LDSM.16.M88.4 R140, [R14+UR6+0x1880] ;  /* 0x001880060e8c783b */ /* 0x000fee0008000200 */
[----:B------:R-:W4:Y:S08]  /*2a50*/  MUFU.EX2 R116, R116 ;  /* 0x0000007400747308 */ /* 0x000f300000000800 */
[----:B------:R-:W-:Y:S08]  /*2a60*/  MUFU.EX2 R124, R124 ;  /* 0x0000007c007c7308 */ /* 0x000ff00000000800 */
[----:B------:R-:W5:Y:S01]  /*2a70*/  MUFU.EX2 R93, R135 ;  /* 0x00000087005d7308 */ /* 0x000f620000000800 */
[----:B------:R-:W-:Y:S01]  /*2a80*/  FADD R99, R99, R98 ;  /* 0x0000006263637221 */ /* 0x000fe20000000000 */
[----:B------:R-:W-:Y:S01]  /*2a90*/  FADD R41, R87, R86 ;  /* 0x0000005657297221 */ /* 0x000fe20000000000 */
[----:B------:R-:W-:Y:S01]  /*2aa0*/  HMMA.16816.F32.BF16 R160, R52, R68, R160 ;  /* 0x0000004434a0723c */ /* 0x000fe200000418a0 */
[----:B------:R-:W-:Y:S01]  /*2ab0*/  FMUL R79, R125, 1.4426950216293334961 ;  /* 0x3fb8aa3b7d4f7820 */ /* 0x000fe20000400000 */
[----:B------:R-:W-:Y:S01]  /*2ac0*/  FADD R104, R104, R99 ;  /* 0x0000006368687221 */ /* 0x000fe20000000000 */
[----:B------:R-:W-:-:S05]  /*2ad0*/  FADD R40, R84, R41 ;  /* 0x0000002954287221 */ /* 0x000fca0000000000 */
[----:B-1----:R-:W-:Y:S01]  /*2ae0*/  HMMA.16816.F32.BF16 R120, R52, R44, R120 ;  /* 0x0000002c3478723c */ /* 0x002fe20000041878 */
[----:B------:R-:W-:Y:S01]  /*2af0*/  FADD R117, R117, R104 ;  /* 0x0000006875757221 */ /* 0x000fe20000000000 */
[----:B------:R-:W-:Y:S01]  /*2b00*/  FADD R40, R85, R40 ;  /* 0x0000002855287221 */ /* 0x000fe20000000000 */
[----:B------:R-:W-:-:S05]  /*2b10*/  FMUL R126, R126, 1.4426950216293334961 ;  /* 0x3fb8aa3b7e7e7820 */ /* 0x000fca0000400000 */
[----:B--2---:R-:W-:Y:S01]  /*2b20*/  HMMA.16816.F32.BF16 R56, R52, R48, R56 ;  /* 0x000000303438723c */ /* 0x004fe20000041838 */
[----:B---3--:R-:W-:Y:S01]  /*2b30*/  F2FP.BF16.F32.PACK_AB R52, R82, R83 ;  /* 0x000000535234723e */ /* 0x008fe200000010ff */
[----:B------:R-:W1:Y:S01]  /*2b40*/  MUFU.EX2 R78, R78 ;  /* 0x0000004e004e7308 */ /* 0x000e620000000800 */
[----:B0-----:R-:W-:Y:S01]  /*2b50*/  F2FP.BF16.F32.PACK_AB R54, R81, R80 ;  /* 0x000000505136723e */ /* 0x001fe200000010ff */
[----:B------:R-:W-:Y:S01]  /*2b60*/  FMUL R127, R127, 1.4426950216293334961 ;  /* 0x3fb8aa3b7f7f7820 */ /* 0x000fe20000400000 */
[----:B----4-:R-:W-:Y:S01]  /*2b70*/  F2FP.BF16.F32.PACK_AB R53, R116, R115 ;  /* 0x000000737435723e */ /* 0x010fe200000010ff */
[----:B------:R-:W0:Y:S01]  /*2b80*/  LDSM.16.M88.4 R64, [R15+UR6+0x80] ;  /* 0x000080060f40783b */ /* 0x000e220008000200 */
[----:B-----5:R-:W-:Y:S01]  /*2b90*/  F2FP.BF16.F32.PACK_AB R55, R93, R124 ;  /* 0x0000007c5d37723e */ /* 0x020fe200000010ff */
[----:B------:R-:W-:Y:S01]  /*2ba0*/  FADD R114, R114, R117 ;  /* 0x0000007572727221 */ /* 0x000fe20000000000 */
[----:B------:R-:W-:Y:S01]  /*2bb0*/  FADD R83, R83, R40 ;  /* 0x0000002853537221 */ /* 0x000fe20000000000 */
[----:B------:R-:W-:Y:S01]  /*2bc0*/  MUFU.EX2 R91, R126 ;  /* 0x0000007e005b7308 */ /* 0x000fe20000000800 */
[----:B------:R-:W-:Y:S01]  /*2bd0*/  FMUL R88, R166, 1.4426950216293334961 ;  /* 0x3fb8aa3ba6587820 */ /* 0x000fe20000400000 */
[----:B------:R-:W-:-:S02]  /*2be0*/  FADD R115, R115, R114 ;  /* 0x0000007273737221 */ /* 0x000fc40000000000 */
[----:B------:R-:W-:Y:S01]  /*2bf0*/  HMMA.16816.F32.BF16 R108, R52, R42, R108 ;  /* 0x0000002a346c723c */ /* 0x000fe2000004186c */
[----:B------:R-:W2:Y:S01]  /*2c00*/  LDSM.16.M88.4 R40, [R15+UR6+0x1080] ;  /* 0x001080060f28783b */ /* 0x000ea20008000200 */
[----:B------:R-:W-:Y:S01]  /*2c10*/  FMUL R164, R164, 1.4426950216293334961 ;  /* 0x3fb8aa3ba4a47820 */ /* 0x000fe20000400000 */
[----:B------:R-:W-:Y:S01]  /*2c20*/  FADD R83, R82, R83 ;  /* 0x0000005352537221 */ /* 0x000fe20000000000 */
[----:B------:R-:W3:Y:S01]  /*2c30*/  MUFU.EX2 R79, R79 ;  /* 0x0000004f004f7308 */ /* 0x000ee20000000800 */
[----:B------:R-:W-:Y:S01]  /*2c40*/  FMUL R35, R165, 1.4426950216293334961 ;  /* 0x3fb8aa3ba5237820 */ /* 0x000fe20000400000 */
[----:B------:R-:W-:Y:S01]  /*2c50*/  FMUL R167, R167, 1.4426950216293334961 ;  /* 0x3fb8aa3ba7a77820 */ /* 0x000fe20000400000 */
[----:B------:R-:W-:Y:S01]  /*2c60*/  FADD R115, R116, R115 ;  /* 0x0000007374737221 */ /* 0x000fe20000000000 */
[----:B------:R-:W-:-:S04]  /*2c70*/  FADD R80, R80, R83 ;  /* 0x0000005350507221 */ /* 0x000fc80000000000 */
[----:B------:R-:W4:Y:S01]  /*2c80*/  MUFU.EX2 R90, R127 ;  /* 0x0000007f005a7308 */ /* 0x000f220000000800 */
[----:B------:R-:W-:Y:S01]  /*2c90*/  FADD R124, R124, R115 ;  /* 0x000000737c7c7221 */ /* 0x000fe20000000000 */
[----:B------:R-:W-:Y:S01]  /*2ca0*/  FMUL R84, R118, 1.4426950216293334961 ;  /* 0x3fb8aa3b76547820 */ /* 0x000fe20000400000 */
[----:B------:R-:W-:-:S05]  /*2cb0*/  FADD R81, R81, R80 ;  /* 0x0000005051517221 */ /* 0x000fca0000000000 */
[----:B------:R-:W5:Y:S01]  /*2cc0*/  MUFU.EX2 R32, R164 ;  /* 0x000000a400207308 */ /* 0x000f620000000800 */
[----:B------:R-:W-:-:S07]  /*2cd0*/  FADD R124, R93, R124 ;  /* 0x0000007c5d7c7221 */ /* 0x000fce0000000000 */
[----:B------:R-:W-:Y:S01]  /*2ce0*/  MUFU.EX2 R88, R88 ;  /* 0x0000005800587308 */ /* 0x000fe20000000800 */
[----:B------:R-:W-:-:S07]  /*2cf0*/  FMUL R119, R119, 1.4426950216293334961 ;  /* 0x3fb8aa3b77777820 */ /* 0x000fce0000400000 */
[----:B------:R-:W0:Y:S01]  /*2d00*/  MUFU.EX2 R87, R167 ;  /* 0x000000a700577308 */ /* 0x000e220000000800 */
[----:B-1----:R-:W-:-:S07]  /*2d10*/  FADD R44, R78, R81 ;  /* 0x000000514e2c7221 */ /* 0x002fce0000000000 */
[----:B------:R-:W1:Y:S01]  /*2d20*/  MUFU.EX2 R35, R35 ;  /* 0x0000002300237308 */ /* 0x000e620000000800 */
[----:B------:R-:W-:Y:S01]  /*2d30*/  HMMA.16816.F32.BF16 R160, R52, R70, R160 ;  /* 0x0000004634a0723c */ /* 0x000fe200000418a0 */
[----:B------:R-:W-:Y:S01]  /*2d40*/  FMUL R36, R128, 1.4426950216293334961 ;  /* 0x3fb8aa3b80247820 */ /* 0x000fe20000400000 */
[----:B------:R-:W-:-:S05]  /*2d50*/  FMUL R130, R130, 1.4426950216293334961 ;  /* 0x3fb8aa3b82827820 */ /* 0x000fca0000400000 */
[----:B------:R-:W0:Y:S01]  /*2d60*/  MUFU.EX2 R34, R34 ;  /* 0x0000002200227308 */ /* 0x000e220000000800 */
[----:B------:R-:W-:Y:S01]  /*2d70*/  HMMA.16816.F32.BF16 R120, R52, R46, R120 ;  /* 0x0000002e3478723c */ /* 0x000fe20000041878 */
[----:B---3--:R-:W-:Y:S01]  /*2d80*/  FADD R81, R79, R44 ;  /* 0x0000002c4f517221 */ /* 0x008fe20000000000 */
[----:B------:R-:W3:Y:S01]  /*2d90*/  LDSM.16.M88.4 R68, [R15+UR6+0x880] ;  /* 0x000880060f44783b */ /* 0x000ee20008000200 */
[----:B------:R-:W-:-:S04]  /*2da0*/  FMUL R39, R129, 1.4426950216293334961 ;  /* 0x3fb8aa3b81277820 */ /* 0x000fc80000400000 */
[----:B------:R-:W-:Y:S01]  /*2db0*/  MUFU.EX2 R37, R37 ;  /* 0x0000002500257308 */ /* 0x000fe20000000800 */
[----:B------:R-:W-:Y:S01]  /*2dc0*/  HMMA.16816.F32.BF16 R56, R52, R50, R56 ;  /* 0x000000323438723c */ /* 0x000fe20000041838 */
[----:B------:R-:W-:Y:S01]  /*2dd0*/  FADD R53, R91, R124 ;  /* 0x0000007c5b357221 */ /* 0x000fe20000000000 */
[----:B------:R-:W2:Y:S05]  /*2de0*/  LDSM.16.M88.4 R44, [R15+UR6+0x1880] ;  /* 0x001880060f2c783b */ /* 0x000eaa0008000200 */
[----:B------:R-:W3:Y:S01]  /*2df0*/  MUFU.EX2 R84, R84 ;  /* 0x0000005400547308 */ /* 0x000ee20000000800 */
[----:B----4-:R-:W-:Y:S01]  /*2e00*/  FADD R53, R90, R53 ;  /* 0x000000355a357221 */ /* 0x010fe20000000000 */
[----:B------:R-:W-:Y:S01]  /*2e10*/  FMUL R131, R131, 1.4426950216293334961 ;  /* 0x3fb8aa3b83837820 */ /* 0x000fe20000400000 */
[----:B-----5:R-:W-:Y:S01]  /*2e20*/  FADD R52, R32, R81 ;  /* 0x0000005120347221 */ /* 0x020fe20000000000 */
[----:B0-----:R-:W-:-:S04]  /*2e30*/  F2FP.BF16.F32.PACK_AB R51, R87, R88 ;  /* 0x000000585733723e */ /* 0x001fc800000010ff */
[----:B------:R-:W0:Y:S01]  /*2e40*/  MUFU.EX2 R119, R119 ;  /* 0x0000007700777308 */ /* 0x000e220000000800 */
[----:B------:R-:W-:Y:S01]  /*2e50*/  FADD R88, R88, R53 ;  /* 0x0000003558587221 */ /* 0x000fe20000000000 */
[----:B------:R-:W-:Y:S01]  /*2e60*/  FMUL R38, R136, 1.4426950216293334961 ;  /* 0x3fb8aa3b88267820 */ /* 0x000fe20000400000 */
[----:B------:R-:W-:Y:S01]  /*2e70*/  FMUL R85, R138, 1.4426950216293334961 ;  /* 0x3fb8aa3b8a557820 */ /* 0x000fe20000400000 */
[C---:B-1----:R-:W-:Y:S01]  /*2e80*/  F2FP.BF16.F32.PACK_AB R50, R35.reuse, R32 ;  /* 0x000000202332723e */ /* 0x042fe200000010ff */
[----:B------:R-:W-:-:S03]  /*2e90*/  FADD R35, R35, R52 ;  /* 0x0000003423237221 */ /* 0x000fc60000000000 */
[----:B------:R-:W1:Y:S01]  /*2ea0*/  MUFU.EX2 R36, R36 ;  /* 0x0000002400247308 */ /* 0x000e620000000800 */
[----:B------:R-:W-:Y:S01]  /*2eb0*/  F2FP.BF16.F32.PACK_AB R48, R79, R78 ;  /* 0x0000004e4f30723e */ /* 0x000fe200000010ff */
[----:B------:R-:W-:-:S06]  /*2ec0*/  FADD R87, R87, R88 ;  /* 0x0000005857577221 */ /* 0x000fcc0000000000 */
[----:B------:R-:W4:Y:S01]  /*2ed0*/  MUFU.EX2 R130, R130 ;  /* 0x0000008200827308 */ /* 0x000f220000000800 */
[----:B------:R-:W-:Y:S01]  /*2ee0*/  FMUL R61, R137, 1.4426950216293334961 ;  /* 0x3fb8aa3b893d7820 */ /* 0x000fe20000400000 */
[----:B------:R-:W-:Y:S01]  /*2ef0*/  FMUL R78, R139, 1.4426950216293334961 ;  /* 0x3fb8aa3b8b4e7820 */ /* 0x000fe20000400000 */
[----:B------:R-:W-:-:S05]  /*2f00*/  FADD R52, R34, R35 ;  /* 0x0000002322347221 */ /* 0x000fca0000000000 */
[----:B------:R-:W5:Y:S01]  /*2f10*/  MUFU.EX2 R39, R39 ;  /* 0x0000002700277308 */ /* 0x000f620000000800 */
[----:B------:R-:W-:Y:S01]  /*2f20*/  F2FP.BF16.F32.PACK_AB R49, R90, R91 ;  /* 0x0000005b5a31723e */ /* 0x000fe200000010ff */
[----:B---3--:R-:W-:-:S06]  /*2f30*/  FADD R54, R84, R87 ;  /* 0x0000005754367221 */ /* 0x008fcc0000000000 */
[----:B------:R-:W3:Y:S01]  /*2f40*/  MUFU.EX2 R131, R131 ;  /* 0x0000008300837308 */ /* 0x000ee20000000800 */
[C---:B------:R-:W-:Y:S01]  /*2f50*/  FADD R35, R37.reuse, R52 ;  /* 0x0000003425237221 */ /* 0x040fe20000000000 */
[----:B------:R-:W-:Y:S01]  /*2f60*/  FMUL R106, R106, 1.4426950216293334961 ;  /* 0x3fb8aa3b6a6a7820 */ /* 0x000fe20000400000 */
[----:B------:R-:W-:Y:S01]  /*2f70*/  F2FP.BF16.F32.PACK_AB R52, R37, R34 ;  /* 0x000000222534723e */ /* 0x000fe200000010ff */
[----:B------:R-:W-:Y:S01]  /*2f80*/  FMUL R107, R107, 1.4426950216293334961 ;  /* 0x3fb8aa3b6b6b7820 */ /* 0x000fe20000400000 */
[----:B------:R-:W-:-:S03]  /*2f90*/  FMUL R102, R102, 1.4426950216293334961 ;  /* 0x3fb8aa3b66667820 */ /* 0x000fc60000400000 */
[----:B------:R-:W-:Y:S01]  /*2fa0*/  MUFU.EX2 R60, R60 ;  /* 0x0000003c003c7308 */ /* 0x000fe20000000800 */
[----:B0-----:R-:W-:Y:S01]  /*2fb0*/  FADD R37, R119, R54 ;  /* 0x0000003677257221 */ /* 0x001fe20000000000 */
[----:B------:R-:W-:-:S06]  /*2fc0*/  FMUL R103, R103, 1.4426950216293334961 ;  /* 0x3fb8aa3b67677820 */ /* 0x000fcc0000400000 */
[----:B------:R-:W-:Y:S01]  /*2fd0*/  MUFU.EX2 R63, R63 ;  /* 0x0000003f003f7308 */ /* 0x000fe20000000800 */
[----:B------:R-:W-:Y:S01]  /*2fe0*/  FMUL R72, R176, 1.4426950216293334961 ;  /* 0x3fb8aa3bb0487820 */ /* 0x000fe20000400000 */
[----:B------:R-:W-:-:S06]  /*2ff0*/  FMUL R178, R178, 1.4426950216293334961 ;  /* 0x3fb8aa3bb2b27820 */ /* 0x000fcc0000400000 */
[----:B------:R-:W-:Y:S01]  /*3000*/  MUFU.EX2 R62, R62 ;  /* 0x0000003e003e7308 */ /* 0x000fe20000000800 */
[----:B------:R-:W-:Y:S01]  /*3010*/  FMUL R77, R177, 1.4426950216293334961 ;  /* 0x3fb8aa3bb14d7820 */ /* 0x000fe20000400000 */
[----:B------:R-:W-:Y:S01]  /*3020*/  FMUL R179, R179, 1.4426950216293334961 ;  /* 0x3fb8aa3bb3b37820 */ /* 0x000fe20000400000 */
[----:B------:R-:W0:Y:S05]  /*3030*/  LDSM.16.M88.4 R80, [R14+UR6+0x80] ;  /* 0x000080060e50783b */ /* 0x000e2a0008000200 */
[----:B------:R-:W2:Y:S08]  /*3040*/  MUFU.EX2 R38, R38 ;  /* 0x0000002600267308 */ /* 0x000eb00000000800 */
[----:B------:R-:W3:Y:S01]  /*3050*/  MUFU.EX2 R85, R85 ;  /* 0x0000005500557308 */ /* 0x000ee20000000800 */
[----:B------:R-:W-:Y:S01]  /*3060*/  HMMA.16816.F32.BF16 R160, R48, R64, R160 ;  /* 0x0000004030a0723c */ /* 0x000fe200000418a0 */
[----:B-1----:R-:W-:-:S06]  /*3070*/  FADD R34, R36, R35 ;  /* 0x0000002324227221 */ /* 0x002fcc0000000000 */
[----:B------:R-:W1:Y:S01]  /*3080*/  MUFU.EX2 R61, R61 ;  /* 0x0000003d003d7308 */ /* 0x000e620000000800 */
[----:B--2---:R-:W-:Y:S01]  /*3090*/  HMMA.16816.F32.BF16 R120, R48, R40, R120 ;  /* 0x000000283078723c */ /* 0x004fe20000041878 */
[----:B----4-:R-:W-:-:S06]  /*30a0*/  FADD R40, R130, R37 ;  /* 0x0000002582287221 */ /* 0x010fcc0000000000 */
[----:B------:R-:W2:Y:S01]  /*30b0*/  MUFU.EX2 R78, R78 ;  /* 0x0000004e004e7308 */ /* 0x000ea20000000800 */
[----:B-----5:R-:W-:Y:S01]  /*30c0*/  FADD R35, R39, R34 ;  /* 0x0000002227237221 */ /* 0x020fe20000000000 */
[----:B---3--:R-:W-:-:S06]  /*30d0*/  FADD R40, R131, R40 ;  /* 0x0000002883287221 */ /* 0x008fcc0000000000 */
[----:B------:R-:W3:Y:S01]  /*30e0*/  MUFU.EX2 R32, R106 ;  /* 0x0000006a00207308 */ /* 0x000ee20000000800 */
[----:B------:R-:W-:Y:S01]  /*30f0*/  FADD R34, R38, R35 ;  /* 0x0000002326227221 */ /* 0x000fe20000000000 */
[----:B------:R-:W-:-:S06]  /*3100*/  FADD R37, R85, R40 ;  /* 0x0000002855257221 */ /* 0x000fcc0000000000 */
[----:B------:R-:W4:Y:S01]  /*3110*/  MUFU.EX2 R107, R107 ;  /* 0x0000006b006b7308 */ /* 0x000f220000000800 */
[----:B------:R-:W-:Y:S01]  /*3120*/  F2FP.BF16.F32.PACK_AB R53, R119, R84 ;  /* 0x000000547735723e */ /* 0x000fe200000010ff */
[----:B-1----:R-:W-:Y:S01]  /*3130*/  FADD R35, R61, R34 ;  /* 0x000000223d237221 */ /* 0x002fe20000000000 */
[----:B------:R-:W-:-:S05]  /*3140*/  F2FP.BF16.F32.PACK_AB R54, R39, R36 ;  /* 0x000000242736723e */ /* 0x000fca00000010ff */
[----:B------:R-:W1:Y:S01]  /*3150*/  MUFU.EX2 R102, R102 ;  /* 0x0000006600667308 */ /* 0x000e620000000800 */
[----:B------:R-:W-:Y:S01]  /*3160*/  F2FP.BF16.F32.PACK_AB R55, R131, R130 ;  /* 0x000000828337723e */ /* 0x000fe200000010ff */
[----:B--2---:R-:W-:Y:S01]  /*3170*/  FADD R37, R78, R37 ;  /* 0x000000254e257221 */ /* 0x004fe20000000000 */
[----:B------:R-:W-:-:S05]  /*3180*/  FADD R34, R60, R35 ;  /* 0x000000233c227221 */ /* 0x000fca0000000000 */
[----:B------:R-:W2:Y:S01]  /*3190*/  MUFU.EX2 R73, R73 ;  /* 0x0000004900497308 */ /* 0x000ea20000000800 */
[----:B---3--:R-:W-:-:S07]  /*31a0*/  FADD R36, R32, R37 ;  /* 0x0000002520247221 */ /* 0x008fce0000000000 */
[----:B------:R-:W3:Y:S01]  /*31b0*/  MUFU.EX2 R103, R103 ;  /* 0x0000006700677308 */ /* 0x000ee20000000800 */
[----:B------:R-:W-:Y:S01]  /*31c0*/  HMMA.16816.F32.BF16 R108, R48, R68, R108 ;  /* 0x00000044306c723c */ /* 0x000fe2000004186c */
[----:B------:R-:W-:Y:S01]  /*31d0*/  FADD R35, R63, R34 ;  /* 0x000000223f237221 */ /* 0x000fe20000000000 */
[----:B----4-:R-:W-:-:S05]  /*31e0*/  FADD R37, R107, R36 ;  /* 0x000000246b257221 */ /* 0x010fca0000000000 */
[----:B------:R-:W4:Y:S01]  /*31f0*/  MUFU.EX2 R72, R72 ;  /* 0x0000004800487308 */ /* 0x000f220000000800 */
[----:B------:R-:W-:Y:S01]  /*3200*/  HMMA.16816.F32.BF16 R56, R48, R44, R56 ;  /* 0x0000002c3038723c */ /* 0x000fe20000041838 */
[----:B------:R-:W-:Y:S06]  /*3210*/  LDSM.16.M88.4 R48, [R14+UR6+0x1080] ;  /* 0x001080060e30783b */ /* 0x000fec0008000200 */
[----:B------:R-:W5:Y:S01]  /*3220*/  MUFU.EX2 R178, R178 ;  /* 0x000000b200b27308 */ /* 0x000f620000000800 */
[----:B------:R-:W-:Y:S01]  /*3230*/  HMMA.16816.F32.BF16 R160, R52, R66, R160 ;  /* 0x0000004234a0723c */ /* 0x000fe200000418a0 */
[----:B------:R-:W-:Y:S01]  /*3240*/  LDSM.16.M88.4 R64, [R14+UR6+0x880] ;  /* 0x000880060e40783b */ /* 0x000fe20008000200 */
[----:B------:R-:W-:-:S05]  /*3250*/  FADD R34, R62, R35 ;  /* 0x000000233e227221 */ /* 0x000fca0000000000 */
[----:B------:R-:W0:Y:S01]  /*3260*/  MUFU.EX2 R77, R77 ;  /* 0x0000004d004d7308 */ /* 0x000e220000000800 */
[----:B-1----:R-:W-:-:S07]  /*3270*/  FADD R36, R102, R37 ;  /* 0x0000002566247221 */ /* 0x002fce0000000000 */
[----:B------:R-:W1:Y:S01]  /*3280*/  MUFU.EX2 R179, R179 ;  /* 0x000000b300b37308 */ /* 0x000e620000000800 */
[----:B--2---:R-:W-:Y:S01]  /*3290*/  FADD R35, R73, R34 ;  /* 0x0000002249237221 */ /* 0x004fe20000000000 */
[----:B---3--:R-:W-:-:S03]  /*32a0*/  FADD R37, R103, R36 ;  /* 0x0000002467257221 */ /* 0x008fc60000000000 */
[----:B----4-:R-:W-:Y:S01]  /*32b0*/  FADD R34, R72, R35 ;  /* 0x0000002348227221 */ /* 0x010fe20000000000 */
[----:B-----5:R-:W-:-:S03]  /*32c0*/  FADD R36, R178, R37 ;  /* 0x00000025b2247221 */ /* 0x020fc60000000000 */
[----:B0-----:R-:W-:Y:S01]  /*32d0*/  FADD R34, R77, R34 ;  /* 0x000000224d227221 */ /* 0x001fe20000000000 */
[----:B------:R-:W-:Y:S01]  /*32e0*/  HMMA.16816.F32.BF16 R108, R52, R70, R108 ;  /* 0x00000046346c723c */ /* 0x000fe2000004186c */
[----:B-1----:R-:W-:-:S07]  /*32f0*/  FADD R35, R179, R36 ;  /* 0x00000024b3237221 */ /* 0x002fce0000000000 */
[C---:B------:R-:W-:Y:S01]  /*3300*/  HMMA.16816.F32.BF16 R120, R52.reuse, R42, R120 ;  /* 0x0000002a3478723c */ /* 0x040fe20000041878 */
[----:B------:R-:W0:Y:S04]  /*3310*/  SHFL.BFLY PT, R41, R34, 0x2, 0x1f ;  /* 0x0c401f0022297f89 */ /* 0x000e2800000e0000 */
[----:B------:R-:W1:Y:S03]  /*3320*/  SHFL.BFLY PT, R40, R35, 0x2, 0x1f ;  /* 0x0c401f0023287f89 */ /* 0x000e6600000e0000 */
[----:B------:R-:W-:Y:S01]  /*3330*/  HMMA.16816.F32.BF16 R56, R52, R46, R56 ;  /* 0x0000002e3438723c */ /* 0x000fe20000041838 */
[----:B------:R-:W-:Y:S02]  /*3340*/  F2FP.BF16.F32.PACK_AB R36, R61, R38 ;  /* 0x000000263d24723e */ /* 0x000fe400000010ff */
[----:B------:R-:W-:-:S02]  /*3350*/  F2FP.BF16.F32.PACK_AB R37, R78, R85 ;  /* 0x000000554e25723e */ /* 0x000fc400000010ff */
[----:B------:R-:W-:Y:S02]  /*3360*/  F2FP.BF16.F32.PACK_AB R38, R63, R60 ;  /* 0x0000003c3f26723e */ /* 0x000fe400000010ff */
[----:B------:R-:W-:-:S07]  /*3370*/  F2FP.BF16.F32.PACK_AB R39, R107, R32 ;  /* 0x000000206b27723e */ /* 0x000fce00000010ff */
[----:B------:R-:W-:Y:S01]  /*3380*/  HMMA.16816.F32.BF16 R160, R36, R80, R160 ;  /* 0x0000005024a0723c */ /* 0x000fe200000418a0 */
[----:B0-----:R-:W-:-:S07]  /*3390*/  FADD R41, R34, R41 ;  /* 0x0000002922297221 */ /* 0x001fce0000000000 */
[----:B------:R-:W-:Y:S01]  /*33a0*/  HMMA.16816.F32.BF16 R108, R36, R64, R108 ;  /* 0x00000040246c723c */ /* 0x000fe2000004186c */
[----:B-1----:R-:W-:-:S07]  /*33b0*/  FADD R40, R35, R40 ;  /* 0x0000002823287221 */ /* 0x002fce0000000000 */
[C---:B------:R-:W-:Y:S08]  /*33c0*/  HMMA.16816.F32.BF16 R120, R36.reuse, R48, R120 ;  /* 0x000000302478723c */ /* 0x040ff00000041878 */
[----:B------:R-:W-:Y:S01]  /*33d0*/  HMMA.16816.F32.BF16 R56, R36, R140, R56 ;  /* 0x0000008c2438723c */ /* 0x000fe20000041838 */
[----:B------:R-:W0:Y:S01]  /*33e0*/  SHFL.BFLY PT, R32, R41, 0x1, 0x1f ;  /* 0x0c201f0029207f89 */ /* 0x000e2200000e0000 */
[----:B------:R-:W-:-:S03]  /*33f0*/  F2FP.BF16.F32.PACK_AB R36, R73, R62 ;  /* 0x0000003e4924723e */ /* 0x000fc600000010ff */
[----:B------:R-:W1:Y:S01]  /*3400*/  SHFL.BFLY PT, R43, R40, 0x1, 0x1f ;  /* 0x0c201f00282b7f89 */ /* 0x000e6200000e0000 */
[----:B------:R-:W-:Y:S02]  /*3410*/  F2FP.BF16.F32.PACK_AB R37, R103, R102 ;  /* 0x000000666725723e */ /* 0x000fe400000010ff */
[----:B------:R-:W-:Y:S02]  /*3420*/  F2FP.BF16.F32.PACK_AB R38, R77, R72 ;  /* 0x000000484d26723e */ /* 0x000fe400000010ff */
[----:B------:R-:W-:Y:S01]  /*3430*/  F2FP.BF16.F32.PACK_AB R39, R179, R178 ;  /* 0x000000b2b327723e */ /* 0x000fe200000010ff */
[----:B------:R-:W-:-:S06]  /*3440*/  UIADD3 UR4, UPT, UPT, UR4, 0x80, URZ ;  /* 0x0000008004047890 */ /* 0x000fcc000fffe0ff */
[----:B------:R-:W-:Y:S01]  /*3450*/  HMMA.16816.F32.BF16 R160, R36, R82, R160 ;  /* 0x0000005224a0723c */ /* 0x000fe200000418a0 */
[----:B------:R-:W-:-:S07]  /*3460*/  UISETP.GE.AND UP0, UPT, UR4, UR5, UPT ;  /* 0x000000050400728c */ /* 0x000fce000bf06270 */
[C---:B------:R-:W-:Y:S08]  /*3470*/  HMMA.16816.F32.BF16 R108, R36.reuse, R66, R108 ;  /* 0x00000042246c723c */ /* 0x040ff0000004186c */
[C---:B------:R-:W-:Y:S08]  /*3480*/  HMMA.16816.F32.BF16 R120, R36.reuse, R50, R120 ;  /* 0x000000322478723c */ /* 0x040ff00000041878 */
[----:B------:R-:W-:Y:S01]  /*3490*/  HMMA.16816.F32.BF16 R140, R36, R142, R56 ;  /* 0x0000008e248c723c */ /* 0x000fe20000041838 */
[----:B0-----:R-:W-:Y:S01]  /*34a0*/  FADD R35, R41, R32 ;  /* 0x0000002029237221 */ /* 0x001fe20000000000 */
[----:B-1----:R-:W-:Y:S01]  /*34b0*/  FADD R43, R40, R43 ;  /* 0x0000002b282b7221 */ /* 0x002fe20000000000 */
[----:B------:R-:W-:-:S02]  /*34c0*/  LEA R10, R191, R10, 0x7 ;  /* 0x0000000abf0a7211 */ /* 0x000fc400078e38ff */
[----:B------:R-:W-:Y:S01]  /*34d0*/  FFMA R11, R74, R11, R35 ;  /* 0x0000000b4a0b7223 */ /* 0x000fe20000000023 */
[----:B------:R-:W-:Y:S01]  /*34e0*/  FFMA R21, R76, R21, R43 ;  /* 0x000000154c157223 */ /* 0x000fe2000000002b */
[----:B------:R-:W-:Y:S02]  /*34f0*/  LEA R16, R193, R16, 0x7 ;  /* 0x00000010c1107211 */ /* 0x000fe400078e38ff */
[----:B------:R-:W-:Y:S02]  /*3500*/  MOV R190, R33 ;  /* 0x0000002100be7202 */ /* 0x000fe40000000f00 */
[----:B------:R-:W-:Y:S01]  /*3510*/  MOV R192, R75 ;  /* 0x0000004b00c07202 */ /* 0x000fe20000000f00 */
[----:B------:R-:W-:Y:S08]  /*3520*/  BRA.U !UP0, `(.L_x_1) ;  /* 0xffffffd908347547 */ /* 0x000ff0000b83ffff */
.L_x_0:
[----:B------:R-:W-:Y:S01]  /*3530*/  SHF.R.U32.HI R10, RZ, 0x1, R0 ;  /* 0x00000001ff0a7819 */ /* 0x000fe20000011600 */
[----:B------:R-:W-:Y:S01]  /*3540*/  BAR.SYNC.DEFER_BLOCKING 0x0 ;  /* 0x0000000000007b1d */ /* 0x000fe20000010000 */
[----:B------:R-:W-:Y:S02]  /*3550*/  SHF.R.U32.HI R3, RZ, 0x1, R3 ;  /* 0x00000001ff037819 */ /* 0x000fe40000011603 */
[----:B------:R-:W-:Y:S02]  /*3560*/  LOP3.LUT R7, R8, 0x38, RZ, 0xc0, !PT ;  /* 0x0000003808077812 */ /* 0x000fe400078ec0ff */
[----:B------:R-:W-:Y:S01]  /*3570*/  LOP3.LUT R12, R10, 0x4, RZ, 0xc0, !PT ;  /* 0x000000040a0c7812 */ /* 0x000fe200078ec0ff */
[----:B------:R-:W0:Y:S01]  /*3580*/  LDCU.64 UR4, c[0x0][0x3e0] ;  /* 0x00007c00ff0477ac */ /* 0x000e220008000a00 */
[----:B------:R-:W-:Y:S02]  /*3590*/  LOP3.LUT R10, R3, 0x1f8, R8, 0x78, !PT ;  /* 0x000001f8030a7812 */ /* 0x000fe400078e7808 */
[----:B------:R-:W-:-:S02]  /*35a0*/  LOP3.LUT R8, R9, 0x260, RZ, 0xc0, !PT ;  /* 0x0000026009087812 */ /* 0x000fc400078ec0ff */
[----:B------:R-:W-:Y:S02]  /*35b0*/  IADD3 R13, PT, PT, R12, UR6, R7 ;  /* 0x000000060c0d7c10 */ /* 0x000fe4000fffe007 */
[----:B------:R-:W-:Y:S02]  /*35c0*/  FSETP.GT.AND P2, PT, |R11|, 8.50705917302346158658e+37, PT ;  /* 0x7e8000000b00780b */ /* 0x000fe40003f44200 */
[C---:B------:R-:W-:Y:S02]  /*35d0*/  LOP3.LUT P0, RZ, R0.reuse, 0xe0, RZ, 0xc0, !PT ;  /* 0x000000e000ff7812 */ /* 0x040fe4000780c0ff */
[C---:B------:R-:W-:Y:S02]  /*35e0*/  SHF.L.U32 R7, R0.reuse, 0x7, RZ ;  /* 0x0000000700077819 */ /* 0x040fe400000006ff */
[----:B------:R-:W-:Y:S02]  /*35f0*/  SHF.L.U32 R0, R0, 0x2, RZ ;  /* 0x0000000200007819 */ /* 0x000fe400000006ff */
[----:B------:R-:W-:-:S02]  /*3600*/  LOP3.LUT R3, R8, 0x38, R5, 0x78, !PT ;  /* 0x0000003808037812 */ /* 0x000fc400078e7805 */
[----:B------:R-:W-:Y:S01]  /*3610*/  FSETP.GT.AND P1, PT, |R21|, 8.50705917302346158658e+37, PT ;  /* 0x7e8000001500780b */ /* 0x000fe20003f24200 */
[----:B0-----:R-:W-:Y:S01]  /*3620*/  UIMAD UR4, UR7, UR4, URZ ;  /* 0x00000004070472a4 */ /* 0x001fe2000f8e02ff */
[----:B------:R-:W-:Y:S01]  /*3630*/  FSETP.GEU.AND P6, PT, |R11|, 1.175494350822287508e-38, PT ;  /* 0x008000000b00780b */ /* 0x000fe20003fce200 */
[----:B------:R-:W-:Y:S01]  /*3640*/  @P2 FMUL R108, R108, 0.25 ;  /* 0x3e8000006c6c2820 */ /* 0x000fe20000400000 */
[----:B------:R-:W-:Y:S01]  /*3650*/  LOP3.LUT R8, R0, 0x40, RZ, 0xc0, !PT ;  /* 0x0000004000087812 */ /* 0x000fe200078ec0ff */
[----:B------:R-:W-:Y:S01]  /*3660*/  @P2 FMUL R160, R160, 0.25 ;  /* 0x3e800000a0a02820 */ /* 0x000fe20000400000 */
[----:B------:R-:W-:Y:S01]  /*3670*/  LOP3.LUT R26, R3, 0x80, R0, 0xf8, !PT ;  /* 0x00000080031a7812 */ /* 0x000fe200078ef800 */
[C---:B------:R-:W-:Y:S01]  /*3680*/  FMUL R0, R11.reuse, 8388608 ;  /* 0x4b0000000b007820 */ /* 0x040fe20000400000 */
[----:B------:R-:W-:Y:S01]  /*3690*/  FSETP.GEU.AND P3, PT, R11, 1.175494350822287508e-38, PT ;  /* 0x008000000b00780b */ /* 0x000fe20003f6e000 */
[C---:B------:R-:W-:Y:S01]  /*36a0*/  FMUL R3, R21.reuse, 8388608 ;  /* 0x4b00000015037820 */ /* 0x040fe20000400000 */
[C---:B------:R-:W-:Y:S01]  /*36b0*/  FSETP.GEU.AND P5, PT, |R21|.reuse, 1.175494350822287508e-38, PT ;  /* 0x008000001500780b */ /* 0x040fe20003fae200 */
[----:B------:R-:W-:Y:S01]  /*36c0*/  @P2 FMUL R140, R140, 0.25 ;  /* 0x3e8000008c8c2820 */ /* 0x000fe20000400000 */
[----:B------:R-:W-:Y:S01]  /*36d0*/  FSETP.GEU.AND P4, PT, R21, 1.175494350822287508e-38, PT ;  /* 0x008000001500780b */ /* 0x000fe20003f8e000 */
[----:B------:R-:W-:Y:S01]  /*36e0*/  @P2 FMUL R120, R120, 0.25 ;  /* 0x3e80000078782820 */ /* 0x000fe20000400000 */
[----:B------:R-:W-:Y:S01]  /*36f0*/  FSEL R29, R0, R11, !P3 ;  /* 0x0000000b001d7208 */ /* 0x000fe20005800000 */
[----:B------:R-:W-:Y:S01]  /*3700*/  @P2 FMUL R11, R11, 0.25 ;  /* 0x3e8000000b0b2820 */ /* 0x000fe20000400000 */
[----:B------:R-:W-:Y:S01]  /*3710*/  FSEL R31, R3, R21, !P4 ;  /* 0x00000015031f7208 */ /* 0x000fe20006000000 */
[----:B------:R-:W-:Y:S01]  /*3720*/  @P1 FMUL R21, R21, 0.25 ;  /* 0x3e80000015151820 */ /* 0x000fe20000400000 */
[----:B------:R-:W-:Y:S01]  /*3730*/  @P1 FMUL R143, R143, 0.25 ;  /* 0x3e8000008f8f1820 */ /* 0x000fe20000400000 */
[----:B------:R-:W-:Y:S01]  /*3740*/  @!P6 FMUL R11, R11, 16777216 ;  /* 0x4b8000000b0be820 */ /* 0x000fe20000400000 */
[----:B------:R-:W-:Y:S01]  /*3750*/  @P1 FMUL R142, R142, 0.25 ;  /* 0x3e8000008e8e1820 */ /* 0x000fe20000400000 */
[----:B------:R-:W-:Y:S01]  /*3760*/  @P1 FMUL R123, R123, 0.25 ;  /* 0x3e8000007b7b1820 */ /* 0x000fe20000400000 */
[----:B------:R-:W-:Y:S01]  /*3770*/  @P1 FMUL R122, R122, 0.25 ;  /* 0x3e8000007a7a1820 */ /* 0x000fe20000400000 */
[----:B------:R-:W-:Y:S01]  /*3780*/  @!P5 FMUL R21, R21, 16777216 ;  /* 0x4b8000001515d820 */ /* 0x000fe20000400000 */
[----:B------:R-:W-:Y:S01]  /*3790*/  @P1 FMUL R111, R111, 0.25 ;  /* 0x3e8000006f6f1820 */ /* 0x000fe20000400000 */
[----:B------:R-:W0:Y:S01]  /*37a0*/  MUFU.RCP R11, R11 ;  /* 0x0000000b000b7308 */ /* 0x000e220000001000 */
[----:B------:R-:W-:Y:S01]  /*37b0*/  @P1 FMUL R110, R110, 0.25 ;  /* 0x3e8000006e6e1820 */ /* 0x000fe20000400000 */
[----:B------:R-:W-:Y:S01]  /*37c0*/  @P1 FMUL R163, R163, 0.25 ;  /* 0x3e800000a3a31820 */ /* 0x000fe20000400000 */
[----:B------:R-:W-:Y:S01]  /*37d0*/  @P1 FMUL R162, R162, 0.25 ;  /* 0x3e800000a2a21820 */ /* 0x000fe20000400000 */
[----:B------:R-:W-:Y:S01]  /*37e0*/  LOP3.LUT R7, R7, 0x600, RZ, 0xc0, !PT ;  /* 0x0000060007077812 */ /* 0x000fe200078ec0ff */
[----:B------:R-:W-:Y:S01]  /*37f0*/  @!P6 FMUL R108, R108, 16777216 ;  /* 0x4b8000006c6ce820 */ /* 0x000fe20000400000 */
[----:B------:R-:W-:Y:S01]  /*3800*/  @!P6 FMUL R160, R160, 16777216 ;  /* 0x4b800000a0a0e820 */ /* 0x000fe20000400000 */
[----:B------:R-:W-:Y:S01]  /*3810*/  @!P6 FMUL R140, R140, 16777216 ;  /* 0x4b8000008c8ce820 */ /* 0x000fe20000400000 */
[----:B------:R-:W1:Y:S01]  /*3820*/  MUFU.RCP R0, R21 ;  /* 0x0000001500007308 */ /* 0x000e620000001000 */
[----:B------:R-:W-:Y:S01]  /*3830*/  @!P6 FMUL R120, R120, 16777216 ;  /* 0x4b8000007878e820 */ /* 0x000fe20000400000 */
        /* <DEDUP_REMOVED lines=8> */
[----:B------:R-:W-:Y:S01]  /*38c0*/  IADD3 R27, PT, PT, R10, UR6, R7 ;  /* 0x000000060a1b7c10 */ /* 0x000fe2000fffe007 */
[C---:B0-----:R-:W-:Y:S01]  /*38d0*/  FMUL R7, R11.reuse, R108 ;  /* 0x0000006c0b077220 */ /* 0x041fe20000400000 */
[----:B------:R-:W-:Y:S01]  /*38e0*/  IADD3 R28, PT, PT, R8, R13, RZ ;  /* 0x0000000d081c7210 */ /* 0x000fe20007ffe0ff */
[C---:B------:R-:W-:Y:S01]  /*38f0*/  FMUL R10, R11.reuse, R160 ;  /* 0x000000a00b0a7220 */ /* 0x040fe20000400000 */
[C---:B------:R-:W-:Y:S01]  /*3900*/  FMUL R3, R11.reuse, R140 ;  /* 0x0000008c0b037220 */ /* 0x040fe20000400000 */
[----:B------:R-:W-:Y:S01]  /*3910*/  FMUL R8, R11, R120 ;  /* 0x000000780b087220 */ /* 0x000fe20000400000 */
[----:B------:R-:W-:Y:S01]  /*3920*/  @P2 FMUL R141, R141, 0.25 ;  /* 0x3e8000008d8d2820 */ /* 0x000fe20000400000 */
[C---:B-1----:R-:W-:Y:S01]  /*3930*/  FMUL R9, R0.reuse, R143 ;  /* 0x0000008f00097220 */ /* 0x042fe20000400000 */
[C---:B------:R-:W-:Y:S01]  /*3940*/  FMUL R12, R0.reuse, R142 ;  /* 0x0000008e000c7220 */ /* 0x040fe20000400000 */
[C---:B------:R-:W-:Y:S01]  /*3950*/  FMUL R14, R0.reuse, R123 ;  /* 0x0000007b000e7220 */ /* 0x040fe20000400000 */
[C---:B------:R-:W-:Y:S01]  /*3960*/  FMUL R15, R0.reuse, R122 ;  /* 0x0000007a000f7220 */ /* 0x040fe20000400000 */
[C---:B------:R-:W-:Y:S01]  /*3970*/  FMUL R17, R0.reuse, R111 ;  /* 0x0000006f00117220 */ /* 0x040fe20000400000 */
[C---:B------:R-:W-:Y:S01]  /*3980*/  FMUL R18, R0.reuse, R110 ;  /* 0x0000006e00127220 */ /* 0x040fe20000400000 */
[C---:B------:R-:W-:Y:S01]  /*3990*/  FMUL R20, R0.reuse, R163 ;  /* 0x000000a300147220 */ /* 0x040fe20000400000 */
[----:B------:R-:W-:Y:S01]  /*39a0*/  FMUL R21, R0, R162 ;  /* 0x000000a200157220 */ /* 0x000fe20000400000 */
[----:B------:R-:W-:Y:S01]  /*39b0*/  IADD3 R0, PT, PT, R29, -0x3f3504f3, RZ ;  /* 0xc0cafb0d1d007810 */ /* 0x000fe20007ffe0ff */
[----:B------:R-:W-:Y:S01]  /*39c0*/  @P2 FMUL R121, R121, 0.25 ;  /* 0x3e80000079792820 */ /* 0x000fe20000400000 */
[----:B------:R-:W-:Y:S01]  /*39d0*/  F2FP.BF16.F32.PACK_AB R24, R7, R10 ;  /* 0x0000000a0718723e */ /* 0x000fe200000010ff */
[----:B------:R-:W-:Y:S01]  /*39e0*/  @P2 FMUL R109, R109, 0.25 ;  /* 0x3e8000006d6d2820 */ /* 0x000fe20000400000 */
[----:B------:R-:W-:Y:S01]  /*39f0*/  F2FP.BF16.F32.PACK_AB R25, R3, R8 ;  /* 0x000000080319723e */ /* 0x000fe200000010ff */
[----:B------:R-:W-:Y:S01]  /*3a00*/  @P2 FMUL R161, R161, 0.25 ;  /* 0x3e800000a1a12820 */ /* 0x000fe20000400000 */
[----:B------:R-:W-:Y:S01]  /*3a10*/  IADD3 R7, PT, PT, R31, -0x3f3504f3, RZ ;  /* 0xc0cafb0d1f077810 */ /* 0x000fe20007ffe0ff */
[----:B------:R-:W-:Y:S01]  /*3a20*/  @!P6 FMUL R141, R141, 16777216 ;  /* 0x4b8000008d8de820 */ /* 0x000fe20000400000 */
[----:B------:R-:W-:Y:S01]  /*3a30*/  LOP3.LUT R3, R0, 0xff800000, RZ, 0xc0, !PT ;  /* 0xff80000000037812 */ /* 0x000fe200078ec0ff */
[----:B------:R-:W-:Y:S01]  /*3a40*/  @!P6 FMUL R121, R121, 16777216 ;  /* 0x4b8000007979e820 */ /* 0x000fe20000400000 */
[----:B------:R-:W-:Y:S01]  /*3a50*/  LOP3.LUT R10, R7, 0xff800000, RZ, 0xc0, !PT ;  /* 0xff800000070a7812 */ /* 0x000fe200078ec0ff */
[----:B------:R-:W-:Y:S01]  /*3a60*/  @!P6 FMUL R109, R109, 16777216 ;  /* 0x4b8000006d6de820 */ /* 0x000fe20000400000 */
[----:B------:R-:W-:Y:S01]  /*3a70*/  @!P6 FMUL R161, R161, 16777216 ;  /* 0x4b800000a1a1e820 */ /* 0x000fe20000400000 */
[----:B------:R-:W-:Y:S01]  /*3a80*/  IADD3 R0, PT, PT, R29, -R3, RZ ;  /* 0x800000031d007210 */ /* 0x000fe20007ffe0ff */
[----:B------:R-:W-:Y:S01]  /*3a90*/  FMUL R13, R11, R141 ;  /* 0x0000008d0b0d7220 */ /* 0x000fe20000400000 */
[----:B------:R-:W-:Y:S01]  /*3aa0*/  IADD3 R8, PT, PT, R31, -R10, RZ ;  /* 0x8000000a1f087210 */ /* 0x000fe20007ffe0ff */
[C---:B------:R-:W-:Y:S01]  /*3ab0*/  FMUL R16, R11.reuse, R121 ;  /* 0x000000790b107220 */ /* 0x040fe20000400000 */
[C---:B------:R-:W-:Y:S01]  /*3ac0*/  FMUL R19, R11.reuse, R109 ;  /* 0x0000006d0b137220 */ /* 0x040fe20000400000 */
[----:B------:R-:W-:Y:S01]  /*3ad0*/  FMUL R22, R11, R161 ;  /* 0x000000a10b167220 */ /* 0x000fe20000400000 */
[----:B------:R-:W-:Y:S01]  /*3ae0*/  MOV R30, 0x3dc6b27f ;  /* 0x3dc6b27f001e7802 */ /* 0x000fe20000000f00 */
[----:B------:R-:W-:Y:S01]  /*3af0*/  FADD R7, R0, -1 ;  /* 0xbf80000000077421 */ /* 0x000fe20000000000 */
[----:B------:R-:W-:Y:S01]  /*3b00*/  FADD R11, R8, -1 ;  /* 0xbf800000080b7421 */ /* 0x000fe20000000000 */
[----:B------:R-:W-:Y:S01]  /*3b10*/  F2FP.BF16.F32.PACK_AB R23, R13, R16 ;  /* 0x000000100d17723e */ /* 0x000fe200000010ff */
[----:B------:R-:W-:Y:S01]  /*3b20*/  STS.64 [R26+UR6], R24 ;  /* 0x000000181a007988 */ /* 0x000fe20008000a06 */
[----:B------:R-:W-:Y:S01]  /*3b30*/  F2FP.BF16.F32.PACK_AB R22, R19, R22 ;  /* 0x000000161316723e */ /* 0x000fe200000010ff */
[-C--:B------:R-:W-:Y:S01]  /*3b40*/  FFMA.FTZ R0, R7, R30.reuse, -0.16845393180847167969 ;  /* 0xbe2c7f3007007423 */ /* 0x080fe2000001001e */
[----:B------:R-:W-:Y:S01]  /*3b50*/  F2FP.BF16.F32.PACK_AB R18, R18, R21 ;  /* 0x000000151212723e */ /* 0x000fe200000010ff */
[----:B------:R-:W-:Y:S01]  /*3b60*/  FFMA.FTZ R8, R11, R30, -0.16845393180847167969 ;  /* 0xbe2c7f300b087423 */ /* 0x000fe2000001001e */
[----:B------:R-:W-:Y:S01]  /*3b70*/  F2FP.BF16.F32.PACK_AB R19, R12, R15 ;  /* 0x0000000f0c13723e */ /* 0x000fe200000010ff */
[----:B------:R-:W-:Y:S01]  /*3b80*/  FFMA.FTZ R0, R7, R0, 0.1716887056827545166 ;  /* 0x3e2fcf2a07007423 */ /* 0x000fe20000010000 */
[----:B------:R-:W-:Y:S01]  /*3b90*/  F2FP.BF16.F32.PACK_AB R21, R9, R14 ;  /* 0x0000000e0915723e */ /* 0x000fe200000010ff */
[----:B------:R-:W-:Y:S01]  /*3ba0*/  STS.64 [R26+UR6+0x100], R22 ;  /* 0x000100161a007988 */ /* 0x000fe20008000a06 */
[----:B------:R-:W-:Y:S01]  /*3bb0*/  LOP3.LUT R13, R26, 0x40, RZ, 0x3c, !PT ;  /* 0x000000401a0d7812 */ /* 0x000fe200078e3cff */
[----:B------:R-:W-:Y:S01]  /*3bc0*/  FFMA.FTZ R8, R11, R8, 0.1716887056827545166 ;  /* 0x3e2fcf2a0b087423 */ /* 0x000fe20000010008 */
[----:B------:R-:W-:Y:S01]  /*3bd0*/  F2FP.BF16.F32.PACK_AB R20, R17, R20 ;  /* 0x000000141114723e */ /* 0x000fe200000010ff */
[----:B------:R-:W-:Y:S01]  /*3be0*/  FFMA.FTZ R0, R7, R0, -0.17900948226451873779 ;  /* 0xbe374e4307007423 */ /* 0x000fe20000010000 */
[----:B------:R-:W0:Y:S01]  /*3bf0*/  LDC R16, c[0x0][0x3e8] ;  /* 0x0000fa00ff107b82 */ /* 0x000e220000000800 */
[----:B------:R-:W-:Y:S01]  /*3c00*/  STS.64 [R13+UR6+0x400], R18 ;  /* 0x000400120d007988 */ /* 0x000fe20008000a06 */
[----:B------:R-:W-:Y:S01]  /*3c10*/  FFMA.FTZ R8, R11, R8, -0.17900948226451873779 ;  /* 0xbe374e430b087423 */ /* 0x000fe20000010008 */
[----:B------:R-:W-:Y:S01]  /*3c20*/  FFMA.FTZ R0, R7, R0, 0.20512372255325317383 ;  /* 0x3e520bf407007423 */ /* 0x000fe20000010000 */
[----:B------:R-:W-:Y:S01]  /*3c30*/  ISETP.GE.U32.AND P2, PT, R29, 0x7f800000, PT ;  /* 0x7f8000001d00780c */ /* 0x000fe20003f46070 */
[----:B------:R0:W-:Y:S01]  /*3c40*/  STS.64 [R13+UR6+0x500], R20 ;  /* 0x000500140d007988 */ /* 0x0001e20008000a06 */
[----:B------:R-:W-:Y:S01]  /*3c50*/  FFMA.FTZ R8, R11, R8, 0.20512372255325317383 ;  /* 0x3e520bf40b087423 */ /* 0x000fe20000010008 */
[----:B------:R-:W-:Y:S01]  /*3c60*/  FFMA.FTZ R0, R7, R0, -0.24046532809734344482 ;  /* 0xbe763c8b07007423 */ /* 0x000fe20000010000 */
[----:B------:R-:W1:Y:S08]  /*3c70*/  LDC.64 R14, c[0x0][0x398] ;  /* 0x0000e600ff0e7b82 */ /* 0x000e700000000a00 */
[----:B------:R-:W-:Y:S01]  /*3c80*/  BAR.SYNC.DEFER_BLOCKING 0x0 ;  /* 0x0000000000007b1d */ /* 0x000fe20000010000 */
[----:B------:R-:W-:Y:S01]  /*3c90*/  FFMA.FTZ R8, R11, R8, -0.24046532809734344482 ;  /* 0xbe763c8b0b087423 */ /* 0x000fe20000010008 */
[----:B------:R-:W-:Y:S01]  /*3ca0*/  FFMA.FTZ R0, R7, R0, 0.28857114911079406738 ;  /* 0x3e93bf9907007423 */ /* 0x000fe20000010000 */
[----:B------:R-:W-:Y:S01]  /*3cb0*/  I2FP.F32.S32 R3, R3 ;  /* 0x0000000300037245 */ /* 0x000fe20000201400 */
[----:B------:R-:W-:Y:S01]  /*3cc0*/  USHF.L.U32 UR8, UR4, 0x1, URZ ;  /* 0x0000000104087899 */ /* 0x000fe200080006ff */
[----:B------:R-:W-:Y:S01]  /*3cd0*/  FFMA.FTZ R8, R11, R8, 0.28857114911079406738 ;  /* 0x3e93bf990b087423 */ /* 0x000fe20000010008 */
[----:B------:R-:W-:Y:S01]  /*3ce0*/  FFMA.FTZ R0, R7, R0, -0.36067417263984680176 ;  /* 0xbeb8aa4907007423 */ /* 0x000fe20000010000 */
[----:B------:R-:W-:-:S02]  /*3cf0*/  FSEL R9, RZ, -23, P4 ;  /* 0xc1b80000ff097808 */ /* 0x000fc40002000000 */
[----:B------:R-:W-:Y:S01]  /*3d00*/  FFMA.FTZ R12, R11, R8, -0.36067417263984680176 ;  /* 0xbeb8aa490b0c7423 */ /* 0x000fe20000010008 */
[----:B------:R-:W-:Y:S01]  /*3d10*/  FFMA.FTZ R8, R7, R0, 0.48089820146560668945 ;  /* 0x3ef6384a07087423 */ /* 0x000fe20000010000 */
[----:B------:R-:W-:Y:S02]  /*3d20*/  FSEL R0, RZ, -23, P3 ;  /* 0xc1b80000ff007808 */ /* 0x000fe40001800000 */
[----:B------:R-:W-:Y:S01]  /*3d30*/  FFMA.FTZ R12, R11, R12, 0.48089820146560668945 ;  /* 0x3ef6384a0b0c7423 */ /* 0x000fe2000001000c */
[----:B------:R-:W-:Y:S01]  /*3d40*/  FFMA.FTZ R8, R7, R8, -0.72134751081466674805 ;  /* 0xbf38aa3b07087423 */ /* 0x000fe20000010008 */
[----:B------:R-:W-:Y:S01]  /*3d50*/  ISETP.GE.U32.AND P3, PT, R31, 0x7f800000, PT ;  /* 0x7f8000001f00780c */ /* 0x000fe20003f66070 */
[----:B------:R-:W-:Y:S01]  /*3d60*/  FFMA.FTZ R0, R3, 1.1920928955078125e-07, R0 ;  /* 0x3400000003007823 */ /* 0x000fe20000010000 */
[----:B------:R-:W-:Y:S01]  /*3d70*/  FFMA.FTZ R12, R11, R12, -0.72134751081466674805 ;  /* 0xbf38aa3b0b0c7423 */ /* 0x000fe2000001000c */
[----:B------:R-:W-:Y:S01]  /*3d80*/  FMUL R8, R7, R8 ;  /* 0x0000000807087220 */ /* 0x000fe20000400000 */
[----:B------:R-:W-:Y:S01]  /*3d90*/  I2FP.F32.S32 R10, R10 ;  /* 0x0000000a000a7245 */ /* 0x000fe20000201400 */
[----:B0-----:R-:W-:-:S02]  /*3da0*/  IMAD R13, R6, R16, RZ ;  /* 0x00000010060d7224 */ /* 0x001fc400078e02ff */
[----:B------:R-:W-:Y:S01]  /*3db0*/  FMUL R12, R11, R12 ;  /* 0x0000000c0b0c7220 */ /* 0x000fe20000400000 */
[----:B------:R-:W-:Y:S01]  /*3dc0*/  FMUL R8, R7, R8 ;  /* 0x0000000807087220 */ /* 0x000fe20000400000 */
[----:B------:R-:W-:Y:S01]  /*3dd0*/  FSETP.NEU.AND P1, PT, R29, RZ, PT ;  /* 0x000000ff1d00720b */ /* 0x000fe20003f2d000 */
[----:B------:R-:W0:Y:S01]  /*3de0*/  LDS.64 R26, [R27] ;  /* 0x000000001b1a7984 */ /* 0x000e220000000a00 */
[----:B------:R-:W-:Y:S01]  /*3df0*/  FMUL R12, R11, R12 ;  /* 0x0000000c0b0c7220 */ /* 0x000fe20000400000 */
[----:B------:R-:W-:Y:S01]  /*3e00*/  FFMA.FTZ R7, R7, 1.4426950216293334961, R8 ;  /* 0x3fb8aa3b07077823 */ /* 0x000fe20000010008 */
[----:B------:R-:W-:Y:S01]  /*3e10*/  FFMA.FTZ R9, R10, 1.1920928955078125e-07, R9 ;  /* 0x340000000a097823 */ /* 0x000fe20000010009 */
[----:B------:R-:W-:Y:S01]  /*3e20*/  @P2 MOV R8, 0x7f800000 ;  /* 0x7f80000000082802 */ /* 0x000fe20000000f00 */
[----:B------:R-:W-:Y:S01]  /*3e30*/  FFMA.FTZ R12, R11, 1.4426950216293334961, R12 ;  /* 0x3fb8aa3b0b0c7823 */ /* 0x000fe2000001000c */
[----:B------:R-:W-:Y:S01]  /*3e40*/  FADD R0, R0, R7 ;  /* 0x0000000700007221 */ /* 0x000fe20000000000 */
[----:B------:R-:W-:Y:S01]  /*3e50*/  IMAD R7, R2, UR5, RZ ;  /* 0x0000000502077c24 */ /* 0x000fe2000f8e02ff */
[----:B------:R-:W-:Y:S01]  /*3e60*/  UIMAD.WIDE UR4, UR4, 0x2, URZ ;  /* 0x00000002040478a5 */ /* 0x000fe2000f8e02ff */
[----:B------:R-:W-:Y:S01]  /*3e70*/  FADD R3, R9, R12 ;  /* 0x0000000c09037221 */ /* 0x000fe20000000000 */
[----:B------:R-:W-:-:S02]  /*3e80*/  IMAD R11, R4, R16, RZ ;  /* 0x00000010040b7224 */ /* 0x000fc400078e02ff */
[----:B------:R-:W-:Y:S01]  /*3e90*/  @P2 FFMA.FTZ R0, R29, R8, +INF ;  /* 0x7f8000001d002423 */ /* 0x000fe20000010008 */
[C---:B------:R-:W-:Y:S01]  /*3ea0*/  SHF.L.U32 R9, R7.reuse, 0x1, RZ ;  /* 0x0000000107097819 */ /* 0x040fe200000006ff */
[----:B------:R-:W-:Y:S01]  /*3eb0*/  IMAD.HI R4, R7, 0x2, RZ ;  /* 0x0000000207047827 */ /* 0x000fe200078e02ff */
[----:B------:R-:W-:Y:S02]  /*3ec0*/  @P3 MOV R8, 0x7f800000 ;  /* 0x7f80000000083802 */ /* 0x000fe40000000f00 */
[----:B-1----:R-:W-:Y:S02]  /*3ed0*/  IADD3 R12, P4, P5, R9, UR8, R14 ;  /* 0x00000008090c7c10 */ /* 0x002fe4000fd9e00e */
[----:B------:R-:W-:Y:S01]  /*3ee0*/  LEA R9, R16, R11, 0x3 ;  /* 0x0000000b10097211 */ /* 0x000fe200078e18ff */
[----:B------:R-:W-:Y:S01]  /*3ef0*/  @P3 FFMA.FTZ R3, R31, R8, +INF ;  /* 0x7f8000001f033423 */ /* 0x000fe20000010008 */
[----:B------:R-:W-:Y:S01]  /*3f00*/  IADD3.X R14, PT, PT, R4, UR5, R15, P4, P5 ;  /* 0x00000005040e7c10 */ /* 0x000fe2000a7ea40f */
[----:B------:R-:W1:Y:S01]  /*3f10*/  LDCU UR4, c[0x0][0x3ec] ;  /* 0x00007d80ff0477ac */ /* 0x000e620008000800 */
[----:B------:R-:W-:-:S02]  /*3f20*/  LEA R6, P3, R11, R12, 0x1 ;  /* 0x0000000c0b067211 */ /* 0x000fc400078608ff */
[----:B------:R-:W-:Y:S02]  /*3f30*/  LEA R4, R16, R9, 0x3 ;  /* 0x0000000910047211 */ /* 0x000fe400078e18ff */
[----:B------:R-:W-:Y:S01]  /*3f40*/  LEA R8, P4, R9, R12, 0x1 ;  /* 0x0000000c09087211 */ /* 0x000fe200078808ff */
[----:B------:R-:W2:Y:S01]  /*3f50*/  LDC.64 R16, c[0x0][0x3a0] ;  /* 0x0000e800ff107b82 */ /* 0x000ea20000000a00 */
[----:B------:R-:W-:Y:S02]  /*3f60*/  LEA.HI.X.SX32 R7, R11, R14, 0x1, P3 ;  /* 0x0000000e0b077211 */ /* 0x000fe400018f0eff */
[-C--:B------:R-:W-:Y:S02]  /*3f70*/  LEA R10, P5, R4, R12.reuse, 0x1 ;  /* 0x0000000c040a7211 */ /* 0x080fe400078a08ff */
[----:B------:R-:W-:Y:S02]  /*3f80*/  LEA R12, P6, R13, R12, 0x1 ;  /* 0x0000000c0d0c7211 */ /* 0x000fe400078c08ff */
[----:B------:R-:W-:-:S02]  /*3f90*/  LEA.HI.X.SX32 R9, R9, R14, 0x1, P4 ;  /* 0x0000000e09097211 */ /* 0x000fc400020f0eff */
[-C--:B------:R-:W-:Y:S02]  /*3fa0*/  LEA.HI.X.SX32 R11, R4, R14.reuse, 0x1, P5 ;  /* 0x0000000e040b7211 */ /* 0x080fe400028f0eff */
[----:B------:R-:W-:Y:S01]  /*3fb0*/  LEA.HI.X.SX32 R13, R13, R14, 0x1, P6 ;  /* 0x0000000e0d0d7211 */ /* 0x000fe200030f0eff */
[----:B-1----:R-:W-:Y:S01]  /*3fc0*/  UIMAD UR4, UR7, UR4, URZ ;  /* 0x00000004070472a4 */ /* 0x002fe2000f8e02ff */
[----:B0-----:R-:W-:Y:S01]  /*3fd0*/  PRMT R15, R26, 0x7632, R15 ;  /* 0x000076321a0f7816 */ /* 0x001fe2000000000f */
[----:B------:R0:W-:Y:S01]  /*3fe0*/  STG.E.U16 desc[UR10][R6.64], R26 ;  /* 0x0000001a06007986 */ /* 0x0001e2000c10150a */
[----:B------:R-:W-:Y:S01]  /*3ff0*/  FSETP.NEU.AND P2, PT, R31, RZ, PT ;  /* 0x000000ff1f00720b */ /* 0x000fe20003f4d000 */
[----:B------:R-:W-:Y:S01]  /*4000*/  USHF.L.U32 UR7, UR4, 0x2, URZ ;  /* 0x0000000204077899 */ /* 0x000fe200080006ff */
[----:B------:R-:W-:Y:S01]  /*4010*/  FSEL R0, R0, -INF , P1 ;  /* 0xff80000000007808 */ /* 0x000fe20000800000 */
[----:B------:R1:W-:Y:S01]  /*4020*/  STG.E.U16 desc[UR10][R8.64], R15 ;  /* 0x0000000f08007986 */ /* 0x0003e2000c10150a */
[----:B------:R-:W-:Y:S01]  /*4030*/  FSEL R4, R3, -INF , P2 ;  /* 0xff80000003047808 */ /* 0x000fe20001000000 */
[----:B------:R-:W-:Y:S01]  /*4040*/  UIMAD.WIDE UR4, UR4, 0x4, URZ ;  /* 0x00000004040478a5 */ /* 0x000fe2000f8e02ff */
[----:B------:R-:W-:Y:S01]  /*4050*/  LOP3.LUT R5, R5, 0x78, RZ, 0xc0, !PT ;  /* 0x0000007805057812 */ /* 0x000fe200078ec0ff */
[----:B------:R1:W-:Y:S01]  /*4060*/  STG.E.U16 desc[UR10][R10.64], R27 ;  /* 0x0000001b0a007986 */ /* 0x0003e2000c10150a */
[----:B------:R-:W-:Y:S01]  /*4070*/  FFMA R74, R0, 0.69314718246459960938, R33 ;  /* 0x3f317218004a7823 */ /* 0x000fe20000000021 */
[----:B------:R-:W-:Y:S01]  /*4080*/  FFMA R75, R4, 0.69314718246459960938, R75 ;  /* 0x3f317218044b7823 */ /* 0x000fe2000000004b */
[C---:B------:R-:W-:Y:S01]  /*4090*/  SHF.L.U32 R3, R2.reuse, 0x2, RZ ;  /* 0x0000000202037819 */ /* 0x040fe200000006ff */
[----:B------:R-:W-:Y:S01]  /*40a0*/  IMAD.HI R0, R2, 0x4, RZ ;  /* 0x0000000402007827 */ /* 0x000fe200078e02ff */
[----:B0-----:R-:W-:-:S02]  /*40b0*/  PRMT R7, R27, 0x7632, R7 ;  /* 0x000076321b077816 */ /* 0x001fc40000000007 */
[----:B--2---:R-:W-:-:S03]  /*40c0*/  IADD3 R2, P1, P2, R3, UR7, R16 ;  /* 0x0000000703027c10 */ /* 0x004fc6000fa3e010 */
[----:B------:R1:W-:Y:S01]  /*40d0*/  STG.E.U16 desc[UR10][R12.64], R7 ;  /* 0x000000070c007986 */ /* 0x0003e2000c10150a */
[----:B------:R-:W-:Y:S01]  /*40e0*/  IADD3.X R3, PT, PT, R0, UR5, R17, P1, P2 ;  /* 0x0000000500037c10 */ /* 0x000fe20008fe4411 */
[----:B------:R-:W-:Y:S06]  /*40f0*/  BAR.SYNC.DEFER_BLOCKING 0x0 ;  /* 0x0000000000007b1d */ /* 0x000fec0000010000 */
[----:B------:R1:W-:Y:S02]  /*4100*/  STS.64 [R5+UR6], R74 ;  /* 0x0000004a05007988 */ /* 0x0003e40008000a06 */
[----:B------:R-:W-:Y:S06]  /*4110*/  BAR.SYNC.DEFER_BLOCKING 0x0 ;  /* 0x0000000000007b1d */ /* 0x000fec0000010000 */
[----:B------:R-:W-:Y:S05]  /*4120*/  @P0 EXIT ;  /* 0x000000000000094d */ /* 0x000fea0003800000 */
[----:B-1----:R-:W0:Y:S04]  /*4130*/  LDS R5, [R28] ;  /* 0x000000001c057984 */ /* 0x002e280000000800 */
[----:B0-----:R-:W-:Y:S01]  /*4140*/  STG.E desc[UR10][R2.64], R5 ;  /* 0x0000000502007986 */ /* 0x001fe2000c10190a */
[----:B------:R-:W-:Y:S05]  /*4150*/  EXIT ;  /* 0x000000000000794d */ /* 0x000fea0003800000 */
.L_x_2:
[----:B------:R-:W-:-:S00]  /*4160*/  BRA `(.L_x_2) ;  /* 0xfffffffc00fc7947 */ /* 0x000fc0000383ffff */
[----:B------:R-:W-:-:S00]  /*4170*/  NOP ;  /* 0x0000000000007918 */ /* 0x000fc00000000000 */
        /* <DEDUP_REMOVED lines=8> */
.L_x_3:


//--------------------- .nv.global.init           --------------------------
	.section	.nv.global.init,"aw",@progbits
.nv.global.init:
	.type		_$_str,@object
	.size		_$_str,(.L_0 - _$_str)
_$_str:
        /*0000*/ 	.byte	0x5f, 0x5f, 0x43, 0x55, 0x44, 0x41, 0x5f, 0x46, 0x54, 0x5a, 0x00
.L_0:


//--------------------- .nv.shared.attn_fwd       --------------------------
	.section	.nv.shared.attn_fwd,"aw",@nobits
	.sectionflags	@""
	.align	16
	.zero		1024


//--------------------- .nv.shared.reserved.0     --------------------------
	.section	.nv.shared.reserved.0,"aw",@nobits
	.weak		__nv_reservedSMEM_offset_0_alias
	.size		__nv_reservedSMEM_offset_0_alias, 0, 64
	.other		__nv_reservedSMEM_offset_0_alias,@"STO_CUDA_RESERVED_SHARED STV_DEFAULT"
__nv_reservedSMEM_offset_0_alias:
	.zero		0
	.zero		64


//--------------------- .nv.constant0.attn_fwd    --------------------------
	.section	.nv.constant0.attn_fwd,"a",@progbits
	.sectionflags	@""
	.align	4
.nv.constant0.attn_fwd:
	.zero		1032


//--------------------- SYMBOLS --------------------------

	.type		.nv.reservedSmem.offset0,@object
	.size		.nv.reservedSmem.offset0,0x4
	.type		.nv.reservedSmem.cap,@object
	.size		.nv.reservedSmem.cap,0x4
